//
// Generated by NVIDIA NVVM Compiler
//
// Compiler Build ID: CL-36424714
// Cuda compilation tools, release 13.0, V13.0.88
// Based on NVVM 20.0.0
//

.version 9.0
.target sm_100
.address_size 64

	// .globl	_ZN3cub18CUB_300001_SM_10006detail11EmptyKernelIvEEvv
.global .align 1 .b8 _ZN34_INTERNAL_7e7b6ccf_4_k_cu_0da159924cuda3std3__45__cpo5beginE[1];
.global .align 1 .b8 _ZN34_INTERNAL_7e7b6ccf_4_k_cu_0da159924cuda3std3__45__cpo3endE[1];
.global .align 1 .b8 _ZN34_INTERNAL_7e7b6ccf_4_k_cu_0da159924cuda3std3__45__cpo6cbeginE[1];
.global .align 1 .b8 _ZN34_INTERNAL_7e7b6ccf_4_k_cu_0da159924cuda3std3__45__cpo4cendE[1];
.global .align 1 .b8 _ZN34_INTERNAL_7e7b6ccf_4_k_cu_0da159924cuda3std3__45__cpo6rbeginE[1];
.global .align 1 .b8 _ZN34_INTERNAL_7e7b6ccf_4_k_cu_0da159924cuda3std3__45__cpo4rendE[1];
.global .align 1 .b8 _ZN34_INTERNAL_7e7b6ccf_4_k_cu_0da159924cuda3std3__45__cpo7crbeginE[1];
.global .align 1 .b8 _ZN34_INTERNAL_7e7b6ccf_4_k_cu_0da159924cuda3std3__45__cpo5crendE[1];
.global .align 1 .b8 _ZN34_INTERNAL_7e7b6ccf_4_k_cu_0da159924cuda3std3__436_GLOBAL__N__7e7b6ccf_4_k_cu_0da159926ignoreE[1];
.global .align 1 .b8 _ZN34_INTERNAL_7e7b6ccf_4_k_cu_0da159924cuda3std3__419piecewise_constructE[1];
.global .align 1 .b8 _ZN34_INTERNAL_7e7b6ccf_4_k_cu_0da159924cuda3std3__48in_placeE[1];
.global .align 1 .b8 _ZN34_INTERNAL_7e7b6ccf_4_k_cu_0da159924cuda3std3__420unreachable_sentinelE[1];
.global .align 1 .b8 _ZN34_INTERNAL_7e7b6ccf_4_k_cu_0da159924cuda3std3__47nulloptE[1];
.global .align 1 .b8 _ZN34_INTERNAL_7e7b6ccf_4_k_cu_0da159924cuda3std3__48unexpectE[1];
.global .align 1 .b8 _ZN34_INTERNAL_7e7b6ccf_4_k_cu_0da159924cuda3std6ranges3__45__cpo4swapE[1];
.global .align 1 .b8 _ZN34_INTERNAL_7e7b6ccf_4_k_cu_0da159924cuda3std6ranges3__45__cpo9iter_moveE[1];
.global .align 1 .b8 _ZN34_INTERNAL_7e7b6ccf_4_k_cu_0da159924cuda3std6ranges3__45__cpo5beginE[1];
.global .align 1 .b8 _ZN34_INTERNAL_7e7b6ccf_4_k_cu_0da159924cuda3std6ranges3__45__cpo3endE[1];
.global .align 1 .b8 _ZN34_INTERNAL_7e7b6ccf_4_k_cu_0da159924cuda3std6ranges3__45__cpo6cbeginE[1];
.global .align 1 .b8 _ZN34_INTERNAL_7e7b6ccf_4_k_cu_0da159924cuda3std6ranges3__45__cpo4cendE[1];
.global .align 1 .b8 _ZN34_INTERNAL_7e7b6ccf_4_k_cu_0da159924cuda3std6ranges3__45__cpo7advanceE[1];
.global .align 1 .b8 _ZN34_INTERNAL_7e7b6ccf_4_k_cu_0da159924cuda3std6ranges3__45__cpo9iter_swapE[1];
.global .align 1 .b8 _ZN34_INTERNAL_7e7b6ccf_4_k_cu_0da159924cuda3std6ranges3__45__cpo4nextE[1];
.global .align 1 .b8 _ZN34_INTERNAL_7e7b6ccf_4_k_cu_0da159924cuda3std6ranges3__45__cpo4prevE[1];
.global .align 1 .b8 _ZN34_INTERNAL_7e7b6ccf_4_k_cu_0da159924cuda3std6ranges3__45__cpo4dataE[1];
.global .align 1 .b8 _ZN34_INTERNAL_7e7b6ccf_4_k_cu_0da159924cuda3std6ranges3__45__cpo5cdataE[1];
.global .align 1 .b8 _ZN34_INTERNAL_7e7b6ccf_4_k_cu_0da159924cuda3std6ranges3__45__cpo4sizeE[1];
.global .align 1 .b8 _ZN34_INTERNAL_7e7b6ccf_4_k_cu_0da159924cuda3std6ranges3__45__cpo5ssizeE[1];
.global .align 1 .b8 _ZN34_INTERNAL_7e7b6ccf_4_k_cu_0da159924cuda3std6ranges3__45__cpo8distanceE[1];
.global .align 1 .b8 _ZN34_INTERNAL_7e7b6ccf_4_k_cu_0da159926thrust24THRUST_300001_SM_1000_NS8cuda_cub3parE[1];
.global .align 1 .b8 _ZN34_INTERNAL_7e7b6ccf_4_k_cu_0da159926thrust24THRUST_300001_SM_1000_NS8cuda_cub10par_nosyncE[1];
.global .align 1 .b8 _ZN34_INTERNAL_7e7b6ccf_4_k_cu_0da159926thrust24THRUST_300001_SM_1000_NS6system6detail10sequential3seqE[1];
.global .align 1 .b8 _ZN34_INTERNAL_7e7b6ccf_4_k_cu_0da159926thrust24THRUST_300001_SM_1000_NS6system3cpp3parE[1];
.global .align 1 .b8 _ZN34_INTERNAL_7e7b6ccf_4_k_cu_0da159926thrust24THRUST_300001_SM_1000_NS12placeholders2_1E[1];
.global .align 1 .b8 _ZN34_INTERNAL_7e7b6ccf_4_k_cu_0da159926thrust24THRUST_300001_SM_1000_NS12placeholders2_2E[1];
.global .align 1 .b8 _ZN34_INTERNAL_7e7b6ccf_4_k_cu_0da159926thrust24THRUST_300001_SM_1000_NS12placeholders2_3E[1];
.global .align 1 .b8 _ZN34_INTERNAL_7e7b6ccf_4_k_cu_0da159926thrust24THRUST_300001_SM_1000_NS12placeholders2_4E[1];
.global .align 1 .b8 _ZN34_INTERNAL_7e7b6ccf_4_k_cu_0da159926thrust24THRUST_300001_SM_1000_NS12placeholders2_5E[1];
.global .align 1 .b8 _ZN34_INTERNAL_7e7b6ccf_4_k_cu_0da159926thrust24THRUST_300001_SM_1000_NS12placeholders2_6E[1];
.global .align 1 .b8 _ZN34_INTERNAL_7e7b6ccf_4_k_cu_0da159926thrust24THRUST_300001_SM_1000_NS12placeholders2_7E[1];
.global .align 1 .b8 _ZN34_INTERNAL_7e7b6ccf_4_k_cu_0da159926thrust24THRUST_300001_SM_1000_NS12placeholders2_8E[1];
.global .align 1 .b8 _ZN34_INTERNAL_7e7b6ccf_4_k_cu_0da159926thrust24THRUST_300001_SM_1000_NS12placeholders2_9E[1];
.global .align 1 .b8 _ZN34_INTERNAL_7e7b6ccf_4_k_cu_0da159926thrust24THRUST_300001_SM_1000_NS12placeholders3_10E[1];
.global .align 1 .b8 _ZN34_INTERNAL_7e7b6ccf_4_k_cu_0da159926thrust24THRUST_300001_SM_1000_NS3seqE[1];
.global .align 1 .b8 _ZN34_INTERNAL_7e7b6ccf_4_k_cu_0da159926thrust24THRUST_300001_SM_1000_NS6deviceE[1];

.visible .entry _ZN3cub18CUB_300001_SM_10006detail11EmptyKernelIvEEvv()
{


	ret;

}
	// .globl	_ZN3cub18CUB_300001_SM_10006detail8for_each13static_kernelINS2_12policy_hub_t12policy_500_tEmN6thrust24THRUST_300001_SM_1000_NS8cuda_cub20__uninitialized_fill7functorINS7_10device_ptrI3IntEESC_EEEEvT0_T1_
.visible .entry _ZN3cub18CUB_300001_SM_10006detail8for_each13static_kernelINS2_12policy_hub_t12policy_500_tEmN6thrust24THRUST_300001_SM_1000_NS8cuda_cub20__uninitialized_fill7functorINS7_10device_ptrI3IntEESC_EEEEvT0_T1_(
	.param .u64 _ZN3cub18CUB_300001_SM_10006detail8for_each13static_kernelINS2_12policy_hub_t12policy_500_tEmN6thrust24THRUST_300001_SM_1000_NS8cuda_cub20__uninitialized_fill7functorINS7_10device_ptrI3IntEESC_EEEEvT0_T1__param_0,
	.param .align 8 .b8 _ZN3cub18CUB_300001_SM_10006detail8for_each13static_kernelINS2_12policy_hub_t12policy_500_tEmN6thrust24THRUST_300001_SM_1000_NS8cuda_cub20__uninitialized_fill7functorINS7_10device_ptrI3IntEESC_EEEEvT0_T1__param_1[16]
)
.maxntid 256
{
	.reg .pred 	%p<4>;
	.reg .b16 	%rs<5>;
	.reg .b32 	%r<12>;
	.reg .b64 	%rd<16>;

	ld.param.u32 	%r3, [_ZN3cub18CUB_300001_SM_10006detail8for_each13static_kernelINS2_12policy_hub_t12policy_500_tEmN6thrust24THRUST_300001_SM_1000_NS8cuda_cub20__uninitialized_fill7functorINS7_10device_ptrI3IntEESC_EEEEvT0_T1__param_1+8];
	ld.param.u64 	%rd4, [_ZN3cub18CUB_300001_SM_10006detail8for_each13static_kernelINS2_12policy_hub_t12policy_500_tEmN6thrust24THRUST_300001_SM_1000_NS8cuda_cub20__uninitialized_fill7functorINS7_10device_ptrI3IntEESC_EEEEvT0_T1__param_1];
	ld.param.u64 	%rd5, [_ZN3cub18CUB_300001_SM_10006detail8for_each13static_kernelINS2_12policy_hub_t12policy_500_tEmN6thrust24THRUST_300001_SM_1000_NS8cuda_cub20__uninitialized_fill7functorINS7_10device_ptrI3IntEESC_EEEEvT0_T1__param_0];
	mov.u32 	%r9, %ctaid.x;
	mul.wide.u32 	%rd1, %r9, 512;
	sub.s64 	%rd2, %rd5, %rd1;
	setp.lt.u64 	%p1, %rd2, 512;
	@%p1 bra 	$L__BB1_2;
	mov.u32 	%r11, %tid.x;
	cvta.to.global.u64 	%rd11, %rd4;
	cvt.u64.u32 	%rd12, %r11;
	add.s64 	%rd13, %rd1, %rd12;
	shl.b64 	%rd14, %rd13, 2;
	add.s64 	%rd15, %rd11, %rd14;
	st.global.u32 	[%rd15], %r3;
	st.global.u32 	[%rd15+1024], %r3;
	bra.uni 	$L__BB1_6;
$L__BB1_2:
	cvta.to.global.u64 	%rd6, %rd4;
	mov.u32 	%r2, %tid.x;
	cvt.u64.u32 	%rd7, %r2;
	setp.le.u64 	%p2, %rd2, %rd7;
	add.s64 	%rd8, %rd1, %rd7;
	shl.b64 	%rd9, %rd8, 2;
	add.s64 	%rd3, %rd6, %rd9;
	@%p2 bra 	$L__BB1_4;
	st.global.u32 	[%rd3], %r3;
$L__BB1_4:
	add.s32 	%r10, %r2, 256;
	cvt.u64.u32 	%rd10, %r10;
	setp.le.u64 	%p3, %rd2, %rd10;
	@%p3 bra 	$L__BB1_6;
	st.global.u32 	[%rd3+1024], %r3;
$L__BB1_6:
	ret;

}
	// .globl	_ZN3cub18CUB_300001_SM_10006detail8for_each13static_kernelINS2_12policy_hub_t12policy_500_tEiN6thrust24THRUST_300001_SM_1000_NS8cuda_cub20__uninitialized_copy7functorINS7_6detail15normal_iteratorINS7_10device_ptrI3IntEEEESF_EEEEvT0_T1_
.visible .entry _ZN3cub18CUB_300001_SM_10006detail8for_each13static_kernelINS2_12policy_hub_t12policy_500_tEiN6thrust24THRUST_300001_SM_1000_NS8cuda_cub20__uninitialized_copy7functorINS7_6detail15normal_iteratorINS7_10device_ptrI3IntEEEESF_EEEEvT0_T1_(
	.param .u32 _ZN3cub18CUB_300001_SM_10006detail8for_each13static_kernelINS2_12policy_hub_t12policy_500_tEiN6thrust24THRUST_300001_SM_1000_NS8cuda_cub20__uninitialized_copy7functorINS7_6detail15normal_iteratorINS7_10device_ptrI3IntEEEESF_EEEEvT0_T1__param_0,
	.param .align 8 .b8 _ZN3cub18CUB_300001_SM_10006detail8for_each13static_kernelINS2_12policy_hub_t12policy_500_tEiN6thrust24THRUST_300001_SM_1000_NS8cuda_cub20__uninitialized_copy7functorINS7_6detail15normal_iteratorINS7_10device_ptrI3IntEEEESF_EEEEvT0_T1__param_1[16]
)
.maxntid 256
{
	.reg .pred 	%p<4>;
	.reg .b32 	%r<15>;
	.reg .b64 	%rd<16>;

	ld.param.u64 	%rd4, [_ZN3cub18CUB_300001_SM_10006detail8for_each13static_kernelINS2_12policy_hub_t12policy_500_tEiN6thrust24THRUST_300001_SM_1000_NS8cuda_cub20__uninitialized_copy7functorINS7_6detail15normal_iteratorINS7_10device_ptrI3IntEEEESF_EEEEvT0_T1__param_1+8];
	ld.param.u64 	%rd3, [_ZN3cub18CUB_300001_SM_10006detail8for_each13static_kernelINS2_12policy_hub_t12policy_500_tEiN6thrust24THRUST_300001_SM_1000_NS8cuda_cub20__uninitialized_copy7functorINS7_6detail15normal_iteratorINS7_10device_ptrI3IntEEEESF_EEEEvT0_T1__param_1];
	ld.param.u32 	%r4, [_ZN3cub18CUB_300001_SM_10006detail8for_each13static_kernelINS2_12policy_hub_t12policy_500_tEiN6thrust24THRUST_300001_SM_1000_NS8cuda_cub20__uninitialized_copy7functorINS7_6detail15normal_iteratorINS7_10device_ptrI3IntEEEESF_EEEEvT0_T1__param_0];
	mov.u32 	%r5, %ctaid.x;
	shl.b32 	%r1, %r5, 9;
	sub.s32 	%r2, %r4, %r1;
	setp.lt.s32 	%p1, %r2, 512;
	@%p1 bra 	$L__BB2_2;
	mov.u32 	%r11, %tid.x;
	add.s32 	%r12, %r11, %r1;
	cvta.to.global.u64 	%rd11, %rd4;
	cvta.to.global.u64 	%rd12, %rd3;
	mul.wide.u32 	%rd13, %r12, 4;
	add.s64 	%rd14, %rd12, %rd13;
	add.s64 	%rd15, %rd11, %rd13;
	ld.global.u32 	%r13, [%rd14];
	st.global.u32 	[%rd15], %r13;
	ld.global.u32 	%r14, [%rd14+1024];
	st.global.u32 	[%rd15+1024], %r14;
	bra.uni 	$L__BB2_6;
$L__BB2_2:
	cvta.to.global.u64 	%rd1, %rd3;
	cvta.to.global.u64 	%rd2, %rd4;
	mov.u32 	%r3, %tid.x;
	setp.ge.s32 	%p2, %r3, %r2;
	@%p2 bra 	$L__BB2_4;
	add.s32 	%r6, %r1, %r3;
	mul.wide.u32 	%rd5, %r6, 4;
	add.s64 	%rd6, %rd1, %rd5;
	add.s64 	%rd7, %rd2, %rd5;
	ld.global.u32 	%r7, [%rd6];
	st.global.u32 	[%rd7], %r7;
$L__BB2_4:
	add.s32 	%r8, %r3, 256;
	setp.ge.s32 	%p3, %r8, %r2;
	@%p3 bra 	$L__BB2_6;
	add.s32 	%r9, %r1, %r3;
	mul.wide.u32 	%rd8, %r9, 4;
	add.s64 	%rd9, %rd1, %rd8;
	add.s64 	%rd10, %rd2, %rd8;
	ld.global.u32 	%r10, [%rd9+1024];
	st.global.u32 	[%rd10+1024], %r10;
$L__BB2_6:
	ret;

}


// ===== COMPILED SASS (sm_100) =====

	.target	sm_100

	.elftype	@"ET_EXEC"


//--------------------- .note.nv.tkinfo           --------------------------
	.section	.note.nv.tkinfo,"",@"SHT_NOTE"
	.sectionflags	@"SHF_NOTE_NV_TKINFO"
	.tkinfo
        /*0018*/ 	.word	0x00000002
        /*0030*/ 	.string	""
        /*0030*/ 	.string	"ptxas"
        /*0030*/ 	.string	"Cuda compilation tools, release 13.0, V13.0.88"
        /*0030*/ 	.string	"Build cuda_13.0.r13.0/compiler.36424714_0"
        /*0030*/ 	.string	"-arch sm_100 -m 64 "



//--------------------- .note.nv.cuinfo           --------------------------
	.section	.note.nv.cuinfo,"",@"SHT_NOTE"
	.sectionflags	@"SHF_NOTE_NV_CUINFO"
        /*0018*/ 	.short	0x0002
        /*001a*/ 	.short	0x0064
        /*001c*/ 	.short	0x0082
	.zero		2


//--------------------- .nv.info                  --------------------------
	.section	.nv.info,"",@"SHT_CUDA_INFO"
	.align	4


	//----- nvinfo : EIATTR_REGCOUNT
	.align		4
        /*0000*/ 	.byte	0x04, 0x2f
        /*0002*/ 	.short	(.L_46 - .L_45)
	.align		4
.L_45:
        /*0004*/ 	.word	index@(_ZN3cub18CUB_300001_SM_10006detail11EmptyKernelIvEEvv)
        /*0008*/ 	.word	0x00000004


	//----- nvinfo : EIATTR_FRAME_SIZE
	.align		4
.L_46:
        /*000c*/ 	.byte	0x04, 0x11
        /*000e*/ 	.short	(.L_48 - .L_47)
	.align		4
.L_47:
        /*0010*/ 	.word	index@(_ZN3cub18CUB_300001_SM_10006detail11EmptyKernelIvEEvv)
        /*0014*/ 	.word	0x00000000


	//----- nvinfo : EIATTR_REGCOUNT
	.align		4
.L_48:
        /*0018*/ 	.byte	0x04, 0x2f
        /*001a*/ 	.short	(.L_50 - .L_49)
	.align		4
.L_49:
        /*001c*/ 	.word	index@(_ZN3cub18CUB_300001_SM_10006detail8for_each13static_kernelINS2_12policy_hub_t12policy_500_tEmN6thrust24THRUST_300001_SM_1000_NS8cuda_cub20__uninitialized_fill7functorINS7_10device_ptrI3IntEESC_EEEEvT0_T1_)
        /*0020*/ 	.word	0x00000008


	//----- nvinfo : EIATTR_FRAME_SIZE
	.align		4
.L_50:
        /*0024*/ 	.byte	0x04, 0x11
        /*0026*/ 	.short	(.L_52 - .L_51)
	.align		4
.L_51:
        /*0028*/ 	.word	index@(_ZN3cub18CUB_300001_SM_10006detail8for_each13static_kernelINS2_12policy_hub_t12policy_500_tEmN6thrust24THRUST_300001_SM_1000_NS8cuda_cub20__uninitialized_fill7functorINS7_10device_ptrI3IntEESC_EEEEvT0_T1_)
        /*002c*/ 	.word	0x00000000


	//----- nvinfo : EIATTR_REGCOUNT
	.align		4
.L_52:
        /*0030*/ 	.byte	0x04, 0x2f
        /*0032*/ 	.short	(.L_54 - .L_53)
	.align		4
.L_53:
        /*0034*/ 	.word	index@(_ZN3cub18CUB_300001_SM_10006detail8for_each13static_kernelINS2_12policy_hub_t12policy_500_tEiN6thrust24THRUST_300001_SM_1000_NS8cuda_cub20__uninitialized_copy7functorINS7_6detail15normal_iteratorINS7_10device_ptrI3IntEEEESF_EEEEvT0_T1_)
        /*0038*/ 	.word	0x0000000c


	//----- nvinfo : EIATTR_FRAME_SIZE
	.align		4
.L_54:
        /*003c*/ 	.byte	0x04, 0x11
        /*003e*/ 	.short	(.L_56 - .L_55)
	.align		4
.L_55:
        /*0040*/ 	.word	index@(_ZN3cub18CUB_300001_SM_10006detail8for_each13static_kernelINS2_12policy_hub_t12policy_500_tEiN6thrust24THRUST_300001_SM_1000_NS8cuda_cub20__uninitialized_copy7functorINS7_6detail15normal_iteratorINS7_10device_ptrI3IntEEEESF_EEEEvT0_T1_)
        /*0044*/ 	.word	0x00000000


	//----- nvinfo : EIATTR_MIN_STACK_SIZE
	.align		4
.L_56:
        /*0048*/ 	.byte	0x04, 0x12
        /*004a*/ 	.short	(.L_58 - .L_57)
	.align		4
.L_57:
        /*004c*/ 	.word	index@(_ZN3cub18CUB_300001_SM_10006detail8for_each13static_kernelINS2_12policy_hub_t12policy_500_tEiN6thrust24THRUST_300001_SM_1000_NS8cuda_cub20__uninitialized_copy7functorINS7_6detail15normal_iteratorINS7_10device_ptrI3IntEEEESF_EEEEvT0_T1_)
        /*0050*/ 	.word	0x00000000


	//----- nvinfo : EIATTR_MIN_STACK_SIZE
	.align		4
.L_58:
        /*0054*/ 	.byte	0x04, 0x12
        /*0056*/ 	.short	(.L_60 - .L_59)
	.align		4
.L_59:
        /*0058*/ 	.word	index@(_ZN3cub18CUB_300001_SM_10006detail8for_each13static_kernelINS2_12policy_hub_t12policy_500_tEmN6thrust24THRUST_300001_SM_1000_NS8cuda_cub20__uninitialized_fill7functorINS7_10device_ptrI3IntEESC_EEEEvT0_T1_)
        /*005c*/ 	.word	0x00000000


	//----- nvinfo : EIATTR_MIN_STACK_SIZE
	.align		4
.L_60:
        /*0060*/ 	.byte	0x04, 0x12
        /*0062*/ 	.short	(.L_62 - .L_61)
	.align		4
.L_61:
        /*0064*/ 	.word	index@(_ZN3cub18CUB_300001_SM_10006detail11EmptyKernelIvEEvv)
        /*0068*/ 	.word	0x00000000
.L_62:


//--------------------- .nv.compat                --------------------------
	.section	.nv.compat,"",@"SHT_CUDA_COMPAT_INFO"
	.align	4
        /*0000*/ 	.byte	0x02, 0x09, 0x00, 0x00, 0x02, 0x02, 0x01, 0x00, 0x02, 0x05, 0x05, 0x00, 0x03, 0x07, 0x01, 0x01
        /*0010*/ 	.byte	0x02, 0x03, 0x00, 0x00, 0x02, 0x06, 0x01, 0x00, 0x04, 0x0b, 0x08, 0x00, 0x09, 0x00, 0x00, 0x00
        /*0020*/ 	.byte	0x00, 0x00, 0x00, 0x00


//--------------------- .nv.info._ZN3cub18CUB_300001_SM_10006detail8for_each13static_kernelINS2_12policy_hub_t12policy_500_tEiN6thrust24THRUST_300001_SM_1000_NS8cuda_cub20__uninitialized_copy7functorINS7_6detail15normal_iteratorINS7_10device_ptrI3IntEEEESF_EEEEvT0_T1_ --------------------------
	.section	.nv.info._ZN3cub18CUB_300001_SM_10006detail8for_each13static_kernelINS2_12policy_hub_t12policy_500_tEiN6thrust24THRUST_300001_SM_1000_NS8cuda_cub20__uninitialized_copy7functorINS7_6detail15normal_iteratorINS7_10device_ptrI3IntEEEESF_EEEEvT0_T1_,"",@"SHT_CUDA_INFO"
	.sectionflags	@""
	.align	4


	//----- nvinfo : EIATTR_CUDA_API_VERSION
	.align		4
        /*0000*/ 	.byte	0x04, 0x37
        /*0002*/ 	.short	(.L_64 - .L_63)
.L_63:
        /*0004*/ 	.word	0x00000082


	//----- nvinfo : EIATTR_KPARAM_INFO
	.align		4
.L_64:
        /*0008*/ 	.byte	0x04, 0x17
        /*000a*/ 	.short	(.L_66 - .L_65)
.L_65:
        /*000c*/ 	.word	0x00000000
        /*0010*/ 	.short	0x0001
        /*0012*/ 	.short	0x0008
        /*0014*/ 	.byte	0x00, 0xf0, 0x41, 0x00


	//----- nvinfo : EIATTR_KPARAM_INFO
	.align		4
.L_66:
        /*0018*/ 	.byte	0x04, 0x17
        /*001a*/ 	.short	(.L_68 - .L_67)
.L_67:
        /*001c*/ 	.word	0x00000000
        /*0020*/ 	.short	0x0000
        /*0022*/ 	.short	0x0000
        /*0024*/ 	.byte	0x00, 0xf0, 0x11, 0x00


	//----- nvinfo : EIATTR_SPARSE_MMA_MASK
	.align		4
.L_68:
        /*0028*/ 	.byte	0x03, 0x50
        /*002a*/ 	.short	0x0000


	//----- nvinfo : EIATTR_MAXREG_COUNT
	.align		4
        /*002c*/ 	.byte	0x03, 0x1b
        /*002e*/ 	.short	0x00ff


	//----- nvinfo : EIATTR_MERCURY_ISA_VERSION
	.align		4
        /*0030*/ 	.byte	0x03, 0x5f
        /*0032*/ 	.short	0x0101


	//----- nvinfo : EIATTR_VRC_CTA_INIT_COUNT
	.align		4
        /*0034*/ 	.byte	0x02, 0x4a
	.zero		1
	.zero		1


	//----- nvinfo : EIATTR_EXIT_INSTR_OFFSETS
	.align		4
        /*0038*/ 	.byte	0x04, 0x1c
        /*003a*/ 	.short	(.L_70 - .L_69)


	//   ....[0]....
.L_69:
        /*003c*/ 	.word	0x00000110


	//   ....[1]....
        /*0040*/ 	.word	0x00000200


	//   ....[2]....
        /*0044*/ 	.word	0x00000280


	//----- nvinfo : EIATTR_MAX_THREADS
	.align		4
.L_70:
        /*0048*/ 	.byte	0x04, 0x05
        /*004a*/ 	.short	(.L_72 - .L_71)
.L_71:
        /*004c*/ 	.word	0x00000100
        /*0050*/ 	.word	0x00000001
        /*0054*/ 	.word	0x00000001


	//----- nvinfo : EIATTR_CRS_STACK_SIZE
	.align		4
.L_72:
        /*0058*/ 	.byte	0x04, 0x1e
        /*005a*/ 	.short	(.L_74 - .L_73)
.L_73:
        /*005c*/ 	.word	0x00000000


	//----- nvinfo : EIATTR_CBANK_PARAM_SIZE
	.align		4
.L_74:
        /*0060*/ 	.byte	0x03, 0x19
        /*0062*/ 	.short	0x0018


	//----- nvinfo : EIATTR_PARAM_CBANK
	.align		4
        /*0064*/ 	.byte	0x04, 0x0a
        /*0066*/ 	.short	(.L_76 - .L_75)
	.align		4
.L_75:
        /*0068*/ 	.word	index@(.nv.constant0._ZN3cub18CUB_300001_SM_10006detail8for_each13static_kernelINS2_12policy_hub_t12policy_500_tEiN6thrust24THRUST_300001_SM_1000_NS8cuda_cub20__uninitialized_copy7functorINS7_6detail15normal_iteratorINS7_10device_ptrI3IntEEEESF_EEEEvT0_T1_)
        /*006c*/ 	.short	0x0380
        /*006e*/ 	.short	0x0018


	//----- nvinfo : EIATTR_SW_WAR
	.align		4
.L_76:
        /*0070*/ 	.byte	0x04, 0x36
        /*0072*/ 	.short	(.L_78 - .L_77)
.L_77:
        /*0074*/ 	.word	0x00000008
.L_78:


//--------------------- .nv.info._ZN3cub18CUB_300001_SM_10006detail8for_each13static_kernelINS2_12policy_hub_t12policy_500_tEmN6thrust24THRUST_300001_SM_1000_NS8cuda_cub20__uninitialized_fill7functorINS7_10device_ptrI3IntEESC_EEEEvT0_T1_ --------------------------
	.section	.nv.info._ZN3cub18CUB_300001_SM_10006detail8for_each13static_kernelINS2_12policy_hub_t12policy_500_tEmN6thrust24THRUST_300001_SM_1000_NS8cuda_cub20__uninitialized_fill7functorINS7_10device_ptrI3IntEESC_EEEEvT0_T1_,"",@"SHT_CUDA_INFO"
	.sectionflags	@""
	.align	4


	//----- nvinfo : EIATTR_CUDA_API_VERSION
	.align		4
        /*0000*/ 	.byte	0x04, 0x37
        /*0002*/ 	.short	(.L_80 - .L_79)
.L_79:
        /*0004*/ 	.word	0x00000082


	//----- nvinfo : EIATTR_KPARAM_INFO
	.align		4
.L_80:
        /*0008*/ 	.byte	0x04, 0x17
        /*000a*/ 	.short	(.L_82 - .L_81)
.L_81:
        /*000c*/ 	.word	0x00000000
        /*0010*/ 	.short	0x0001
        /*0012*/ 	.short	0x0008
        /*0014*/ 	.byte	0x00, 0xf0, 0x41, 0x00


	//----- nvinfo : EIATTR_KPARAM_INFO
	.align		4
.L_82:
        /*0018*/ 	.byte	0x04, 0x17
        /*001a*/ 	.short	(.L_84 - .L_83)
.L_83:
        /*001c*/ 	.word	0x00000000
        /*0020*/ 	.short	0x0000
        /*0022*/ 	.short	0x0000
        /*0024*/ 	.byte	0x00, 0xf0, 0x21, 0x00


	//----- nvinfo : EIATTR_SPARSE_MMA_MASK
	.align		4
.L_84:
        /*0028*/ 	.byte	0x03, 0x50
        /*002a*/ 	.short	0x0000


	//----- nvinfo : EIATTR_MAXREG_COUNT
	.align		4
        /*002c*/ 	.byte	0x03, 0x1b
        /*002e*/ 	.short	0x00ff


	//----- nvinfo : EIATTR_MERCURY_ISA_VERSION
	.align		4
        /*0030*/ 	.byte	0x03, 0x5f
        /*0032*/ 	.short	0x0101


	//----- nvinfo : EIATTR_VRC_CTA_INIT_COUNT
	.align		4
        /*0034*/ 	.byte	0x02, 0x4a
	.zero		1
	.zero		1


	//----- nvinfo : EIATTR_EXIT_INSTR_OFFSETS
	.align		4
        /*0038*/ 	.byte	0x04, 0x1c
        /*003a*/ 	.short	(.L_86 - .L_85)


	//   ....[0]....
.L_85:
        /*003c*/ 	.word	0x00000130


	//   ....[1]....
        /*0040*/ 	.word	0x00000230


	//   ....[2]....
        /*0044*/ 	.word	0x00000260


	//----- nvinfo : EIATTR_MAX_THREADS
	.align		4
.L_86:
        /*0048*/ 	.byte	0x04, 0x05
        /*004a*/ 	.short	(.L_88 - .L_87)
.L_87:
        /*004c*/ 	.word	0x00000100
        /*0050*/ 	.word	0x00000001
        /*0054*/ 	.word	0x00000001


	//----- nvinfo : EIATTR_CBANK_PARAM_SIZE
	.align		4
.L_88:
        /*0058*/ 	.byte	0x03, 0x19
        /*005a*/ 	.short	0x0018


	//----- nvinfo : EIATTR_PARAM_CBANK
	.align		4
        /*005c*/ 	.byte	0x04, 0x0a
        /*005e*/ 	.short	(.L_90 - .L_89)
	.align		4
.L_89:
        /*0060*/ 	.word	index@(.nv.constant0._ZN3cub18CUB_300001_SM_10006detail8for_each13static_kernelINS2_12policy_hub_t12policy_500_tEmN6thrust24THRUST_300001_SM_1000_NS8cuda_cub20__uninitialized_fill7functorINS7_10device_ptrI3IntEESC_EEEEvT0_T1_)
        /*0064*/ 	.short	0x0380
        /*0066*/ 	.short	0x0018


	//----- nvinfo : EIATTR_SW_WAR
	.align		4
.L_90:
        /*0068*/ 	.byte	0x04, 0x36
        /*006a*/ 	.short	(.L_92 - .L_91)
.L_91:
        /*006c*/ 	.word	0x00000008
.L_92:


//--------------------- .nv.info._ZN3cub18CUB_300001_SM_10006detail11EmptyKernelIvEEvv --------------------------
	.section	.nv.info._ZN3cub18CUB_300001_SM_10006detail11EmptyKernelIvEEvv,"",@"SHT_CUDA_INFO"
	.sectionflags	@""
	.align	4


	//----- nvinfo : EIATTR_CUDA_API_VERSION
	.align		4
        /*0000*/ 	.byte	0x04, 0x37
        /*0002*/ 	.short	(.L_94 - .L_93)
.L_93:
        /*0004*/ 	.word	0x00000082


	//----- nvinfo : EIATTR_SPARSE_MMA_MASK
	.align		4
.L_94:
        /*0008*/ 	.byte	0x03, 0x50
        /*000a*/ 	.short	0x0000


	//----- nvinfo : EIATTR_MAXREG_COUNT
	.align		4
        /*000c*/ 	.byte	0x03, 0x1b
        /*000e*/ 	.short	0x00ff


	//----- nvinfo : EIATTR_MERCURY_ISA_VERSION
	.align		4
        /*0010*/ 	.byte	0x03, 0x5f
        /*0012*/ 	.short	0x0101


	//----- nvinfo : EIATTR_VRC_CTA_INIT_COUNT
	.align		4
        /*0014*/ 	.byte	0x02, 0x4a
	.zero		1
	.zero		1


	//----- nvinfo : EIATTR_EXIT_INSTR_OFFSETS
	.align		4
        /*0018*/ 	.byte	0x04, 0x1c
        /*001a*/ 	.short	(.L_96 - .L_95)


	//   ....[0]....
.L_95:
        /*001c*/ 	.word	0x00000010


	//----- nvinfo : EIATTR_SW_WAR
	.align		4
.L_96:
        /*0020*/ 	.byte	0x04, 0x36
        /*0022*/ 	.short	(.L_98 - .L_97)
.L_97:
        /*0024*/ 	.word	0x00000008
.L_98:


//--------------------- .nv.callgraph             --------------------------
	.section	.nv.callgraph,"",@"SHT_CUDA_CALLGRAPH"
	.align	4
	.sectionentsize	8
	.align		4
        /*0000*/ 	.word	0x00000000
	.align		4
        /*0004*/ 	.word	0xffffffff
	.align		4
        /*0008*/ 	.word	0x00000000
	.align		4
        /*000c*/ 	.word	0xfffffffe
	.align		4
        /*0010*/ 	.word	0x00000000
	.align		4
        /*0014*/ 	.word	0xfffffffd
	.align		4
        /*0018*/ 	.word	0x00000000
	.align		4
        /*001c*/ 	.word	0xfffffffc


//--------------------- .nv.constant4             --------------------------
	.section	.nv.constant4,"a",@progbits
	.align	8
	.align		8
.nv.constant4:
        /*0000*/ 	.dword	_ZN34_INTERNAL_7e7b6ccf_4_k_cu_0da159924cuda3std3__45__cpo5beginE
	.align		8
        /*0008*/ 	.dword	_ZN34_INTERNAL_7e7b6ccf_4_k_cu_0da159924cuda3std3__45__cpo3endE
	.align		8
        /*0010*/ 	.dword	_ZN34_INTERNAL_7e7b6ccf_4_k_cu_0da159924cuda3std3__45__cpo6cbeginE
	.align		8
        /*0018*/ 	.dword	_ZN34_INTERNAL_7e7b6ccf_4_k_cu_0da159924cuda3std3__45__cpo4cendE
	.align		8
        /*0020*/ 	.dword	_ZN34_INTERNAL_7e7b6ccf_4_k_cu_0da159924cuda3std3__45__cpo6rbeginE
	.align		8
        /*0028*/ 	.dword	_ZN34_INTERNAL_7e7b6ccf_4_k_cu_0da159924cuda3std3__45__cpo4rendE
	.align		8
        /*0030*/ 	.dword	_ZN34_INTERNAL_7e7b6ccf_4_k_cu_0da159924cuda3std3__45__cpo7crbeginE
	.align		8
        /*0038*/ 	.dword	_ZN34_INTERNAL_7e7b6ccf_4_k_cu_0da159924cuda3std3__45__cpo5crendE
	.align		8
        /*0040*/ 	.dword	_ZN34_INTERNAL_7e7b6ccf_4_k_cu_0da159924cuda3std3__436_GLOBAL__N__7e7b6ccf_4_k_cu_0da159926ignoreE
	.align		8
        /*0048*/ 	.dword	_ZN34_INTERNAL_7e7b6ccf_4_k_cu_0da159924cuda3std3__419piecewise_constructE
	.align		8
        /*0050*/ 	.dword	_ZN34_INTERNAL_7e7b6ccf_4_k_cu_0da159924cuda3std3__48in_placeE
	.align		8
        /*0058*/ 	.dword	_ZN34_INTERNAL_7e7b6ccf_4_k_cu_0da159924cuda3std3__420unreachable_sentinelE
	.align		8
        /*0060*/ 	.dword	_ZN34_INTERNAL_7e7b6ccf_4_k_cu_0da159924cuda3std3__47nulloptE
	.align		8
        /*0068*/ 	.dword	_ZN34_INTERNAL_7e7b6ccf_4_k_cu_0da159924cuda3std3__48unexpectE
	.align		8
        /*0070*/ 	.dword	_ZN34_INTERNAL_7e7b6ccf_4_k_cu_0da159924cuda3std6ranges3__45__cpo4swapE
	.align		8
        /*0078*/ 	.dword	_ZN34_INTERNAL_7e7b6ccf_4_k_cu_0da159924cuda3std6ranges3__45__cpo9iter_moveE
	.align		8
        /*0080*/ 	.dword	_ZN34_INTERNAL_7e7b6ccf_4_k_cu_0da159924cuda3std6ranges3__45__cpo5beginE
	.align		8
        /*0088*/ 	.dword	_ZN34_INTERNAL_7e7b6ccf_4_k_cu_0da159924cuda3std6ranges3__45__cpo3endE
	.align		8
        /*0090*/ 	.dword	_ZN34_INTERNAL_7e7b6ccf_4_k_cu_0da159924cuda3std6ranges3__45__cpo6cbeginE
	.align		8
        /*0098*/ 	.dword	_ZN34_INTERNAL_7e7b6ccf_4_k_cu_0da159924cuda3std6ranges3__45__cpo4cendE
	.align		8
        /*00a0*/ 	.dword	_ZN34_INTERNAL_7e7b6ccf_4_k_cu_0da159924cuda3std6ranges3__45__cpo7advanceE
	.align		8
        /*00a8*/ 	.dword	_ZN34_INTERNAL_7e7b6ccf_4_k_cu_0da159924cuda3std6ranges3__45__cpo9iter_swapE
	.align		8
        /*00b0*/ 	.dword	_ZN34_INTERNAL_7e7b6ccf_4_k_cu_0da159924cuda3std6ranges3__45__cpo4nextE
	.align		8
        /*00b8*/ 	.dword	_ZN34_INTERNAL_7e7b6ccf_4_k_cu_0da159924cuda3std6ranges3__45__cpo4prevE
	.align		8
        /*00c0*/ 	.dword	_ZN34_INTERNAL_7e7b6ccf_4_k_cu_0da159924cuda3std6ranges3__45__cpo4dataE
	.align		8
        /*00c8*/ 	.dword	_ZN34_INTERNAL_7e7b6ccf_4_k_cu_0da159924cuda3std6ranges3__45__cpo5cdataE
	.align		8
        /*00d0*/ 	.dword	_ZN34_INTERNAL_7e7b6ccf_4_k_cu_0da159924cuda3std6ranges3__45__cpo4sizeE
	.align		8
        /*00d8*/ 	.dword	_ZN34_INTERNAL_7e7b6ccf_4_k_cu_0da159924cuda3std6ranges3__45__cpo5ssizeE
	.align		8
        /*00e0*/ 	.dword	_ZN34_INTERNAL_7e7b6ccf_4_k_cu_0da159924cuda3std6ranges3__45__cpo8distanceE
	.align		8
        /*00e8*/ 	.dword	_ZN34_INTERNAL_7e7b6ccf_4_k_cu_0da159926thrust24THRUST_300001_SM_1000_NS8cuda_cub3parE
	.align		8
        /*00f0*/ 	.dword	_ZN34_INTERNAL_7e7b6ccf_4_k_cu_0da159926thrust24THRUST_300001_SM_1000_NS8cuda_cub10par_nosyncE
	.align		8
        /*00f8*/ 	.dword	_ZN34_INTERNAL_7e7b6ccf_4_k_cu_0da159926thrust24THRUST_300001_SM_1000_NS6system6detail10sequential3seqE
	.align		8
        /*0100*/ 	.dword	_ZN34_INTERNAL_7e7b6ccf_4_k_cu_0da159926thrust24THRUST_300001_SM_1000_NS6system3cpp3parE
	.align		8
        /*0108*/ 	.dword	_ZN34_INTERNAL_7e7b6ccf_4_k_cu_0da159926thrust24THRUST_300001_SM_1000_NS12placeholders2_1E
	.align		8
        /*0110*/ 	.dword	_ZN34_INTERNAL_7e7b6ccf_4_k_cu_0da159926thrust24THRUST_300001_SM_1000_NS12placeholders2_2E
	.align		8
        /*0118*/ 	.dword	_ZN34_INTERNAL_7e7b6ccf_4_k_cu_0da159926thrust24THRUST_300001_SM_1000_NS12placeholders2_3E
	.align		8
        /*0120*/ 	.dword	_ZN34_INTERNAL_7e7b6ccf_4_k_cu_0da159926thrust24THRUST_300001_SM_1000_NS12placeholders2_4E
	.align		8
        /*0128*/ 	.dword	_ZN34_INTERNAL_7e7b6ccf_4_k_cu_0da159926thrust24THRUST_300001_SM_1000_NS12placeholders2_5E
	.align		8
        /*0130*/ 	.dword	_ZN34_INTERNAL_7e7b6ccf_4_k_cu_0da159926thrust24THRUST_300001_SM_1000_NS12placeholders2_6E
	.align		8
        /*0138*/ 	.dword	_ZN34_INTERNAL_7e7b6ccf_4_k_cu_0da159926thrust24THRUST_300001_SM_1000_NS12placeholders2_7E
	.align		8
        /*0140*/ 	.dword	_ZN34_INTERNAL_7e7b6ccf_4_k_cu_0da159926thrust24THRUST_300001_SM_1000_NS12placeholders2_8E
	.align		8
        /*0148*/ 	.dword	_ZN34_INTERNAL_7e7b6ccf_4_k_cu_0da159926thrust24THRUST_300001_SM_1000_NS12placeholders2_9E
	.align		8
        /*0150*/ 	.dword	_ZN34_INTERNAL_7e7b6ccf_4_k_cu_0da159926thrust24THRUST_300001_SM_1000_NS12placeholders3_10E
	.align		8
        /*0158*/ 	.dword	_ZN34_INTERNAL_7e7b6ccf_4_k_cu_0da159926thrust24THRUST_300001_SM_1000_NS3seqE
	.align		8
        /*0160*/ 	.dword	_ZN34_INTERNAL_7e7b6ccf_4_k_cu_0da159926thrust24THRUST_300001_SM_1000_NS6deviceE


//--------------------- .text._ZN3cub18CUB_300001_SM_10006detail8for_each13static_kernelINS2_12policy_hub_t12policy_500_tEiN6thrust24THRUST_300001_SM_1000_NS8cuda_cub20__uninitialized_copy7functorINS7_6detail15normal_iteratorINS7_10device_ptrI3IntEEEESF_EEEEvT0_T1_ --------------------------
	.section	.text._ZN3cub18CUB_300001_SM_10006detail8for_each13static_kernelINS2_12policy_hub_t12policy_500_tEiN6thrust24THRUST_300001_SM_1000_NS8cuda_cub20__uninitialized_copy7functorINS7_6detail15normal_iteratorINS7_10device_ptrI3IntEEEESF_EEEEvT0_T1_,"ax",@progbits
	.align	128
        .global         _ZN3cub18CUB_300001_SM_10006detail8for_each13static_kernelINS2_12policy_hub_t12policy_500_tEiN6thrust24THRUST_300001_SM_1000_NS8cuda_cub20__uninitialized_copy7functorINS7_6detail15normal_iteratorINS7_10device_ptrI3IntEEEESF_EEEEvT0_T1_
        .type           _ZN3cub18CUB_300001_SM_10006detail8for_each13static_kernelINS2_12policy_hub_t12policy_500_tEiN6thrust24THRUST_300001_SM_1000_NS8cuda_cub20__uninitialized_copy7functorINS7_6detail15normal_iteratorINS7_10device_ptrI3IntEEEESF_EEEEvT0_T1_,@function
        .size           _ZN3cub18CUB_300001_SM_10006detail8for_each13static_kernelINS2_12policy_hub_t12policy_500_tEiN6thrust24THRUST_300001_SM_1000_NS8cuda_cub20__uninitialized_copy7functorINS7_6detail15normal_iteratorINS7_10device_ptrI3IntEEEESF_EEEEvT0_T1_,(.L_x_7 - _ZN3cub18CUB_300001_SM_10006detail8for_each13static_kernelINS2_12policy_hub_t12policy_500_tEiN6thrust24THRUST_300001_SM_1000_NS8cuda_cub20__uninitialized_copy7functorINS7_6detail15normal_iteratorINS7_10device_ptrI3IntEEEESF_EEEEvT0_T1_)
        .other          _ZN3cub18CUB_300001_SM_10006detail8for_each13static_kernelINS2_12policy_hub_t12policy_500_tEiN6thrust24THRUST_300001_SM_1000_NS8cuda_cub20__uninitialized_copy7functorINS7_6detail15normal_iteratorINS7_10device_ptrI3IntEEEESF_EEEEvT0_T1_,@"STO_CUDA_ENTRY STV_DEFAULT"
_ZN3cub18CUB_300001_SM_10006detail8for_each13static_kernelINS2_12policy_hub_t12policy_500_tEiN6thrust24THRUST_300001_SM_1000_NS8cuda_cub20__uninitialized_copy7functorINS7_6detail15normal_iteratorINS7_10device_ptrI3IntEEEESF_EEEEvT0_T1_:
.text._ZN3cub18CUB_300001_SM_10006detail8for_each13static_kernelINS2_12policy_hub_t12policy_500_tEiN6thrust24THRUST_300001_SM_1000_NS8cuda_cub20__uninitialized_copy7functorINS7_6detail15normal_iteratorINS7_10device_ptrI3IntEEEESF_EEEEvT0_T1_:
[----:B------:R-:W-:Y:S01]  /*0000*/  LDC R1, c[0x0][0x37c] ;  /* 0x0000df00ff017b82 */ /* 0x000fe20000000800 */
[----:B------:R-:W0:Y:S07]  /*0010*/  S2R R7, SR_CTAID.X ;  /* 0x0000000000077919 */ /* 0x000e2e0000002500 */
[----:B------:R-:W0:Y:S01]  /*0020*/  LDC R0, c[0x0][0x380] ;  /* 0x0000e000ff007b82 */ /* 0x000e220000000800 */
[----:B------:R-:W1:Y:S01]  /*0030*/  LDCU.64 UR4, c[0x0][0x358] ;  /* 0x00006b00ff0477ac */ /* 0x000e620008000a00 */
[----:B0-----:R-:W-:-:S05]  /*0040*/  IMAD R0, R7, -0x200, R0 ;  /* 0xfffffe0007007824 */ /* 0x001fca00078e0200 */
[----:B------:R-:W-:-:S13]  /*0050*/  ISETP.GE.AND P0, PT, R0, 0x200, PT ;  /* 0x000002000000780c */ /* 0x000fda0003f06270 */
[----:B-1----:R-:W-:Y:S05]  /*0060*/  @!P0 BRA `(.L_x_0) ;  /* 0x00000000002c8947 */ /* 0x002fea0003800000 */
[----:B------:R-:W0:Y:S01]  /*0070*/  S2R R0, SR_TID.X ;  /* 0x0000000000007919 */ /* 0x000e220000002100 */
[----:B------:R-:W1:Y:S08]  /*0080*/  LDC.64 R2, c[0x0][0x388] ;  /* 0x0000e200ff027b82 */ /* 0x000e700000000a00 */
[----:B------:R-:W2:Y:S01]  /*0090*/  LDC.64 R4, c[0x0][0x390] ;  /* 0x0000e400ff047b82 */ /* 0x000ea20000000a00 */
[----:B0-----:R-:W-:-:S05]  /*00a0*/  LEA R7, R7, R0, 0x9 ;  /* 0x0000000007077211 */ /* 0x001fca00078e48ff */
[----:B-1----:R-:W-:-:S05]  /*00b0*/  IMAD.WIDE.U32 R2, R7, 0x4, R2 ;  /* 0x0000000407027825 */ /* 0x002fca00078e0002 */
[----:B------:R-:W3:Y:S01]  /*00c0*/  LDG.E R9, desc[UR4][R2.64] ;  /* 0x0000000402097981 */ /* 0x000ee2000c1e1900 */
[----:B--2---:R-:W-:-:S05]  /*00d0*/  IMAD.WIDE.U32 R4, R7, 0x4, R4 ;  /* 0x0000000407047825 */ /* 0x004fca00078e0004 */
[----:B---3--:R-:W-:Y:S04]  /*00e0*/  STG.E desc[UR4][R4.64], R9 ;  /* 0x0000000904007986 */ /* 0x008fe8000c101904 */
[----:B------:R-:W2:Y:S04]  /*00f0*/  LDG.E R7, desc[UR4][R2.64+0x400] ;  /* 0x0004000402077981 */ /* 0x000ea8000c1e1900 */
[----:B--2---:R-:W-:Y:S01]  /*0100*/  STG.E desc[UR4][R4.64+0x400], R7 ;  /* 0x0004000704007986 */ /* 0x004fe2000c101904 */
[----:B------:R-:W-:Y:S05]  /*0110*/  EXIT ;  /* 0x000000000000794d */ /* 0x000fea0003800000 */
.L_x_0:
[----:B------:R-:W0:Y:S01]  /*0120*/  S2R R6, SR_TID.X ;  /* 0x0000000000067919 */ /* 0x000e220000002100 */
[----:B------:R-:W-:Y:S01]  /*0130*/  BSSY.RECONVERGENT B0, `(.L_x_1) ;  /* 0x000000c000007945 */ /* 0x000fe20003800200 */
[C---:B0-----:R-:W-:Y:S02]  /*0140*/  ISETP.GE.AND P0, PT, R6.reuse, R0, PT ;  /* 0x000000000600720c */ /* 0x041fe40003f06270 */
[----:B------:R-:W-:-:S04]  /*0150*/  IADD3 R3, PT, PT, R6, 0x100, RZ ;  /* 0x0000010006037810 */ /* 0x000fc80007ffe0ff */
[----:B------:R-:W-:-:S07]  /*0160*/  ISETP.GE.AND P1, PT, R3, R0, PT ;  /* 0x000000000300720c */ /* 0x000fce0003f26270 */
[----:B------:R-:W-:Y:S06]  /*0170*/  @P0 BRA `(.L_x_2) ;  /* 0x00000000001c0947 */ /* 0x000fec0003800000 */
[----:B------:R-:W0:Y:S01]  /*0180*/  LDC.64 R2, c[0x0][0x388] ;  /* 0x0000e200ff027b82 */ /* 0x000e220000000a00 */
[----:B------:R-:W-:-:S07]  /*0190*/  LEA R9, R7, R6, 0x9 ;  /* 0x0000000607097211 */ /* 0x000fce00078e48ff */
[----:B------:R-:W1:Y:S01]  /*01a0*/  LDC.64 R4, c[0x0][0x390] ;  /* 0x0000e400ff047b82 */ /* 0x000e620000000a00 */
[----:B0-----:R-:W-:-:S06]  /*01b0*/  IMAD.WIDE.U32 R2, R9, 0x4, R2 ;  /* 0x0000000409027825 */ /* 0x001fcc00078e0002 */
[----:B------:R-:W2:Y:S01]  /*01c0*/  LDG.E R3, desc[UR4][R2.64] ;  /* 0x0000000402037981 */ /* 0x000ea2000c1e1900 */
[----:B-1----:R-:W-:-:S05]  /*01d0*/  IMAD.WIDE.U32 R4, R9, 0x4, R4 ;  /* 0x0000000409047825 */ /* 0x002fca00078e0004 */
[----:B--2---:R0:W-:Y:S02]  /*01e0*/  STG.E desc[UR4][R4.64], R3 ;  /* 0x0000000304007986 */ /* 0x0041e4000c101904 */
.L_x_2:
[----:B------:R-:W-:Y:S05]  /*01f0*/  BSYNC.RECONVERGENT B0 ;  /* 0x0000000000007941 */ /* 0x000fea0003800200 */
.L_x_1:
[----:B------:R-:W-:Y:S05]  /*0200*/  @P1 EXIT ;  /* 0x000000000000194d */ /* 0x000fea0003800000 */
[----:B0-----:R-:W0:Y:S01]  /*0210*/  LDC.64 R2, c[0x0][0x388] ;  /* 0x0000e200ff027b82 */ /* 0x001e220000000a00 */
[----:B------:R-:W-:-:S07]  /*0220*/  LEA R7, R7, R6, 0x9 ;  /* 0x0000000607077211 */ /* 0x000fce00078e48ff */
[----:B------:R-:W1:Y:S01]  /*0230*/  LDC.64 R4, c[0x0][0x390] ;  /* 0x0000e400ff047b82 */ /* 0x000e620000000a00 */
[----:B0-----:R-:W-:-:S06]  /*0240*/  IMAD.WIDE.U32 R2, R7, 0x4, R2 ;  /* 0x0000000407027825 */ /* 0x001fcc00078e0002 */
[----:B------:R-:W2:Y:S01]  /*0250*/  LDG.E R3, desc[UR4][R2.64+0x400] ;  /* 0x0004000402037981 */ /* 0x000ea2000c1e1900 */
[----:B-1----:R-:W-:-:S05]  /*0260*/  IMAD.WIDE.U32 R4, R7, 0x4, R4 ;  /* 0x0000000407047825 */ /* 0x002fca00078e0004 */
[----:B--2---:R-:W-:Y:S01]  /*0270*/  STG.E desc[UR4][R4.64+0x400], R3 ;  /* 0x0004000304007986 */ /* 0x004fe2000c101904 */
[----:B------:R-:W-:Y:S05]  /*0280*/  EXIT ;  /* 0x000000000000794d */ /* 0x000fea0003800000 */
.L_x_3:
[----:B------:R-:W-:-:S00]  /*0290*/  BRA `(.L_x_3) ;  /* 0xfffffffc00fc7947 */ /* 0x000fc0000383ffff */
[----:B------:R-:W-:-:S00]  /*02a0*/  NOP ;  /* 0x0000000000007918 */ /* 0x000fc00000000000 */
        /* <DEDUP_REMOVED lines=13> */
.L_x_7:


//--------------------- .text._ZN3cub18CUB_300001_SM_10006detail8for_each13static_kernelINS2_12policy_hub_t12policy_500_tEmN6thrust24THRUST_300001_SM_1000_NS8cuda_cub20__uninitialized_fill7functorINS7_10device_ptrI3IntEESC_EEEEvT0_T1_ --------------------------
	.section	.text._ZN3cub18CUB_300001_SM_10006detail8for_each13static_kernelINS2_12policy_hub_t12policy_500_tEmN6thrust24THRUST_300001_SM_1000_NS8cuda_cub20__uninitialized_fill7functorINS7_10device_ptrI3IntEESC_EEEEvT0_T1_,"ax",@progbits
	.align	128
        .global         _ZN3cub18CUB_300001_SM_10006detail8for_each13static_kernelINS2_12policy_hub_t12policy_500_tEmN6thrust24THRUST_300001_SM_1000_NS8cuda_cub20__uninitialized_fill7functorINS7_10device_ptrI3IntEESC_EEEEvT0_T1_
        .type           _ZN3cub18CUB_300001_SM_10006detail8for_each13static_kernelINS2_12policy_hub_t12policy_500_tEmN6thrust24THRUST_300001_SM_1000_NS8cuda_cub20__uninitialized_fill7functorINS7_10device_ptrI3IntEESC_EEEEvT0_T1_,@function
        .size           _ZN3cub18CUB_300001_SM_10006detail8for_each13static_kernelINS2_12policy_hub_t12policy_500_tEmN6thrust24THRUST_300001_SM_1000_NS8cuda_cub20__uninitialized_fill7functorINS7_10device_ptrI3IntEESC_EEEEvT0_T1_,(.L_x_8 - _ZN3cub18CUB_300001_SM_10006detail8for_each13static_kernelINS2_12policy_hub_t12policy_500_tEmN6thrust24THRUST_300001_SM_1000_NS8cuda_cub20__uninitialized_fill7functorINS7_10device_ptrI3IntEESC_EEEEvT0_T1_)
        .other          _ZN3cub18CUB_300001_SM_10006detail8for_each13static_kernelINS2_12policy_hub_t12policy_500_tEmN6thrust24THRUST_300001_SM_1000_NS8cuda_cub20__uninitialized_fill7functorINS7_10device_ptrI3IntEESC_EEEEvT0_T1_,@"STO_CUDA_ENTRY STV_DEFAULT"
_ZN3cub18CUB_300001_SM_10006detail8for_each13static_kernelINS2_12policy_hub_t12policy_500_tEmN6thrust24THRUST_300001_SM_1000_NS8cuda_cub20__uninitialized_fill7functorINS7_10device_ptrI3IntEESC_EEEEvT0_T1_:
.text._ZN3cub18CUB_300001_SM_10006detail8for_each13static_kernelINS2_12policy_hub_t12policy_500_tEmN6thrust24THRUST_300001_SM_1000_NS8cuda_cub20__uninitialized_fill7functorINS7_10device_ptrI3IntEESC_EEEEvT0_T1_:
[----:B------:R-:W-:Y:S08]  /*0000*/  LDC R1, c[0x0][0x37c] ;  /* 0x0000df00ff017b82 */ /* 0x000ff00000000800 */
[----:B------:R-:W0:Y:S01]  /*0010*/  S2UR UR4, SR_CTAID.X ;  /* 0x00000000000479c3 */ /* 0x000e220000002500 */
[----:B------:R-:W1:Y:S01]  /*0020*/  LDCU.64 UR6, c[0x0][0x380] ;  /* 0x00007000ff0677ac */ /* 0x000e620008000a00 */
[----:B------:R-:W2:Y:S01]  /*0030*/  LDCU.64 UR8, c[0x0][0x358] ;  /* 0x00006b00ff0877ac */ /* 0x000ea20008000a00 */
[----:B0-----:R-:W-:-:S04]  /*0040*/  UIMAD.WIDE.U32 UR4, UR4, 0x200, URZ ;  /* 0x00000200040478a5 */ /* 0x001fc8000f8e00ff */
[----:B-1----:R-:W-:-:S04]  /*0050*/  UIADD3 UR6, UP0, UPT, -UR4, UR6, URZ ;  /* 0x0000000604067290 */ /* 0x002fc8000ff1e1ff */
[----:B------:R-:W-:Y:S02]  /*0060*/  UIADD3.X UR7, UPT, UPT, ~UR5, UR7, URZ, UP0, !UPT ;  /* 0x0000000705077290 */ /* 0x000fe400087fe5ff */
[----:B------:R-:W-:-:S04]  /*0070*/  UISETP.GE.U32.AND UP0, UPT, UR6, 0x200, UPT ;  /* 0x000002000600788c */ /* 0x000fc8000bf06070 */
[----:B------:R-:W-:-:S09]  /*0080*/  UISETP.GE.U32.AND.EX UP0, UPT, UR7, URZ, UPT, UP0 ;  /* 0x000000ff0700728c */ /* 0x000fd2000bf06100 */
[----:B--2---:R-:W-:Y:S05]  /*0090*/  BRA.U !UP0, `(.L_x_4) ;  /* 0x0000000108287547 */ /* 0x004fea000b800000 */
[----:B------:R-:W0:Y:S01]  /*00a0*/  S2R R0, SR_TID.X ;  /* 0x0000000000007919 */ /* 0x000e220000002100 */
[----:B------:R-:W1:Y:S01]  /*00b0*/  LDCU.64 UR6, c[0x0][0x388] ;  /* 0x00007100ff0677ac */ /* 0x000e620008000a00 */
[----:B------:R-:W2:Y:S01]  /*00c0*/  LDC R5, c[0x0][0x390] ;  /* 0x0000e400ff057b82 */ /* 0x000ea20000000800 */
[----:B0-----:R-:W-:-:S05]  /*00d0*/  IADD3 R0, P0, PT, R0, UR4, RZ ;  /* 0x0000000400007c10 */ /* 0x001fca000ff1e0ff */
[----:B------:R-:W-:Y:S01]  /*00e0*/  IMAD.X R3, RZ, RZ, UR5, P0 ;  /* 0x00000005ff037e24 */ /* 0x000fe200080e06ff */
[----:B-1----:R-:W-:-:S04]  /*00f0*/  LEA R2, P0, R0, UR6, 0x2 ;  /* 0x0000000600027c11 */ /* 0x002fc8000f8010ff */
[----:B------:R-:W-:-:S05]  /*0100*/  LEA.HI.X R3, R0, UR7, R3, 0x2, P0 ;  /* 0x0000000700037c11 */ /* 0x000fca00080f1403 */
[----:B--2---:R-:W-:Y:S04]  /*0110*/  STG.E desc[UR8][R2.64], R5 ;  /* 0x0000000502007986 */ /* 0x004fe8000c101908 */
[----:B------:R-:W-:Y:S01]  /*0120*/  STG.E desc[UR8][R2.64+0x400], R5 ;  /* 0x0004000502007986 */ /* 0x000fe2000c101908 */
[----:B------:R-:W-:Y:S05]  /*0130*/  EXIT ;  /* 0x000000000000794d */ /* 0x000fea0003800000 */
.L_x_4:
[----:B------:R-:W0:Y:S01]  /*0140*/  S2R R0, SR_TID.X ;  /* 0x0000000000007919 */ /* 0x000e220000002100 */
[----:B------:R-:W-:Y:S01]  /*0150*/  IMAD.U32 R2, RZ, RZ, UR7 ;  /* 0x00000007ff027e24 */ /* 0x000fe2000f8e00ff */
[----:B------:R-:W1:Y:S01]  /*0160*/  LDCU.64 UR10, c[0x0][0x388] ;  /* 0x00007100ff0a77ac */ /* 0x000e620008000a00 */
[----:B------:R-:W-:Y:S01]  /*0170*/  IMAD.U32 R4, RZ, RZ, UR7 ;  /* 0x00000007ff047e24 */ /* 0x000fe2000f8e00ff */
[----:B0-----:R-:W-:-:S04]  /*0180*/  ISETP.LT.U32.AND P0, PT, R0, UR6, PT ;  /* 0x0000000600007c0c */ /* 0x001fc8000bf01070 */
[----:B------:R-:W-:Y:S01]  /*0190*/  ISETP.GT.U32.AND.EX P0, PT, R2, RZ, PT, P0 ;  /* 0x000000ff0200720c */ /* 0x000fe20003f04100 */
[C---:B------:R-:W-:Y:S01]  /*01a0*/  VIADD R2, R0.reuse, 0x100 ;  /* 0x0000010000027836 */ /* 0x040fe20000000000 */
[----:B------:R-:W-:-:S04]  /*01b0*/  IADD3 R0, P2, PT, R0, UR4, RZ ;  /* 0x0000000400007c10 */ /* 0x000fc8000ff5e0ff */
[----:B------:R-:W-:Y:S01]  /*01c0*/  ISETP.LT.U32.AND P1, PT, R2, UR6, PT ;  /* 0x0000000602007c0c */ /* 0x000fe2000bf21070 */
[----:B------:R-:W-:Y:S01]  /*01d0*/  IMAD.X R3, RZ, RZ, UR5, P2 ;  /* 0x00000005ff037e24 */ /* 0x000fe200090e06ff */
[----:B-1----:R-:W-:Y:S02]  /*01e0*/  LEA R2, P2, R0, UR10, 0x2 ;  /* 0x0000000a00027c11 */ /* 0x002fe4000f8410ff */
[----:B------:R-:W-:Y:S02]  /*01f0*/  ISETP.GT.U32.AND.EX P1, PT, R4, RZ, PT, P1 ;  /* 0x000000ff0400720c */ /* 0x000fe40003f24110 */
[----:B------:R-:W-:Y:S01]  /*0200*/  LEA.HI.X R3, R0, UR11, R3, 0x2, P2 ;  /* 0x0000000b00037c11 */ /* 0x000fe200090f1403 */
[----:B------:R-:W0:Y:S04]  /*0210*/  @P0 LDC R5, c[0x0][0x390] ;  /* 0x0000e400ff050b82 */ /* 0x000e280000000800 */
[----:B0-----:R0:W-:Y:S06]  /*0220*/  @P0 STG.E desc[UR8][R2.64], R5 ;  /* 0x0000000502000986 */ /* 0x0011ec000c101908 */
[----:B------:R-:W-:Y:S05]  /*0230*/  @!P1 EXIT ;  /* 0x000000000000994d */ /* 0x000fea0003800000 */
[----:B0-----:R-:W0:Y:S02]  /*0240*/  LDC R5, c[0x0][0x390] ;  /* 0x0000e400ff057b82 */ /* 0x001e240000000800 */
[----:B0-----:R-:W-:Y:S01]  /*0250*/  STG.E desc[UR8][R2.64+0x400], R5 ;  /* 0x0004000502007986 */ /* 0x001fe2000c101908 */
[----:B------:R-:W-:Y:S05]  /*0260*/  EXIT ;  /* 0x000000000000794d */ /* 0x000fea0003800000 */
.L_x_5:
        /* <DEDUP_REMOVED lines=9> */
.L_x_8:


//--------------------- .text._ZN3cub18CUB_300001_SM_10006detail11EmptyKernelIvEEvv --------------------------
	.section	.text._ZN3cub18CUB_300001_SM_10006detail11EmptyKernelIvEEvv,"ax",@progbits
	.align	128
        .global         _ZN3cub18CUB_300001_SM_10006detail11EmptyKernelIvEEvv
        .type           _ZN3cub18CUB_300001_SM_10006detail11EmptyKernelIvEEvv,@function
        .size           _ZN3cub18CUB_300001_SM_10006detail11EmptyKernelIvEEvv,(.L_x_9 - _ZN3cub18CUB_300001_SM_10006detail11EmptyKernelIvEEvv)
        .other          _ZN3cub18CUB_300001_SM_10006detail11EmptyKernelIvEEvv,@"STO_CUDA_ENTRY STV_DEFAULT"
_ZN3cub18CUB_300001_SM_10006detail11EmptyKernelIvEEvv:
.text._ZN3cub18CUB_300001_SM_10006detail11EmptyKernelIvEEvv:
[----:B------:R-:W-:Y:S01]  /*0000*/  LDC R1, c[0x0][0x37c] ;  /* 0x0000df00ff017b82 */ /* 0x000fe20000000800 */
[----:B------:R-:W-:Y:S05]  /*0010*/  EXIT ;  /* 0x000000000000794d */ /* 0x000fea0003800000 */
.L_x_6:
        /* <DEDUP_REMOVED lines=14> */
.L_x_9:


//--------------------- .nv.shared.reserved.0     --------------------------
	.section	.nv.shared.reserved.0,"aw",@nobits
	.weak		__nv_reservedSMEM_offset_0_alias
	.size		__nv_reservedSMEM_offset_0_alias, 0, 64
	.other		__nv_reservedSMEM_offset_0_alias,@"STO_CUDA_RESERVED_SHARED STV_DEFAULT"
__nv_reservedSMEM_offset_0_alias:
	.zero		0
	.zero		64


//--------------------- .nv.global                --------------------------
	.section	.nv.global,"aw",@nobits
.nv.global:
	.type		_ZN34_INTERNAL_7e7b6ccf_4_k_cu_0da159926thrust24THRUST_300001_SM_1000_NS12placeholders2_8E,@object
	.size		_ZN34_INTERNAL_7e7b6ccf_4_k_cu_0da159926thrust24THRUST_300001_SM_1000_NS12placeholders2_8E,(_ZN34_INTERNAL_7e7b6ccf_4_k_cu_0da159924cuda3std3__436_GLOBAL__N__7e7b6ccf_4_k_cu_0da159926ignoreE - _ZN34_INTERNAL_7e7b6ccf_4_k_cu_0da159926thrust24THRUST_300001_SM_1000_NS12placeholders2_8E)
_ZN34_INTERNAL_7e7b6ccf_4_k_cu_0da159926thrust24THRUST_300001_SM_1000_NS12placeholders2_8E:
	.zero		1
	.type		_ZN34_INTERNAL_7e7b6ccf_4_k_cu_0da159924cuda3std3__436_GLOBAL__N__7e7b6ccf_4_k_cu_0da159926ignoreE,@object
	.size		_ZN34_INTERNAL_7e7b6ccf_4_k_cu_0da159924cuda3std3__436_GLOBAL__N__7e7b6ccf_4_k_cu_0da159926ignoreE,(_ZN34_INTERNAL_7e7b6ccf_4_k_cu_0da159924cuda3std6ranges3__45__cpo4dataE - _ZN34_INTERNAL_7e7b6ccf_4_k_cu_0da159924cuda3std3__436_GLOBAL__N__7e7b6ccf_4_k_cu_0da159926ignoreE)
_ZN34_INTERNAL_7e7b6ccf_4_k_cu_0da159924cuda3std3__436_GLOBAL__N__7e7b6ccf_4_k_cu_0da159926ignoreE:
	.zero		1
	.type		_ZN34_INTERNAL_7e7b6ccf_4_k_cu_0da159924cuda3std6ranges3__45__cpo4dataE,@object
	.size		_ZN34_INTERNAL_7e7b6ccf_4_k_cu_0da159924cuda3std6ranges3__45__cpo4dataE,(_ZN34_INTERNAL_7e7b6ccf_4_k_cu_0da159926thrust24THRUST_300001_SM_1000_NS6system3cpp3parE - _ZN34_INTERNAL_7e7b6ccf_4_k_cu_0da159924cuda3std6ranges3__45__cpo4dataE)
_ZN34_INTERNAL_7e7b6ccf_4_k_cu_0da159924cuda3std6ranges3__45__cpo4dataE:
	.zero		1
	.type		_ZN34_INTERNAL_7e7b6ccf_4_k_cu_0da159926thrust24THRUST_300001_SM_1000_NS6system3cpp3parE,@object
	.size		_ZN34_INTERNAL_7e7b6ccf_4_k_cu_0da159926thrust24THRUST_300001_SM_1000_NS6system3cpp3parE,(_ZN34_INTERNAL_7e7b6ccf_4_k_cu_0da159924cuda3std3__45__cpo5beginE - _ZN34_INTERNAL_7e7b6ccf_4_k_cu_0da159926thrust24THRUST_300001_SM_1000_NS6system3cpp3parE)
_ZN34_INTERNAL_7e7b6ccf_4_k_cu_0da159926thrust24THRUST_300001_SM_1000_NS6system3cpp3parE:
	.zero		1
	.type		_ZN34_INTERNAL_7e7b6ccf_4_k_cu_0da159924cuda3std3__45__cpo5beginE,@object
	.size		_ZN34_INTERNAL_7e7b6ccf_4_k_cu_0da159924cuda3std3__45__cpo5beginE,(_ZN34_INTERNAL_7e7b6ccf_4_k_cu_0da159924cuda3std6ranges3__45__cpo5beginE - _ZN34_INTERNAL_7e7b6ccf_4_k_cu_0da159924cuda3std3__45__cpo5beginE)
_ZN34_INTERNAL_7e7b6ccf_4_k_cu_0da159924cuda3std3__45__cpo5beginE:
	.zero		1
	.type		_ZN34_INTERNAL_7e7b6ccf_4_k_cu_0da159924cuda3std6ranges3__45__cpo5beginE,@object
	.size		_ZN34_INTERNAL_7e7b6ccf_4_k_cu_0da159924cuda3std6ranges3__45__cpo5beginE,(_ZN34_INTERNAL_7e7b6ccf_4_k_cu_0da159926thrust24THRUST_300001_SM_1000_NS6deviceE - _ZN34_INTERNAL_7e7b6ccf_4_k_cu_0da159924cuda3std6ranges3__45__cpo5beginE)
_ZN34_INTERNAL_7e7b6ccf_4_k_cu_0da159924cuda3std6ranges3__45__cpo5beginE:
	.zero		1
	.type		_ZN34_INTERNAL_7e7b6ccf_4_k_cu_0da159926thrust24THRUST_300001_SM_1000_NS6deviceE,@object
	.size		_ZN34_INTERNAL_7e7b6ccf_4_k_cu_0da159926thrust24THRUST_300001_SM_1000_NS6deviceE,(_ZN34_INTERNAL_7e7b6ccf_4_k_cu_0da159924cuda3std3__47nulloptE - _ZN34_INTERNAL_7e7b6ccf_4_k_cu_0da159926thrust24THRUST_300001_SM_1000_NS6deviceE)
_ZN34_INTERNAL_7e7b6ccf_4_k_cu_0da159926thrust24THRUST_300001_SM_1000_NS6deviceE:
	.zero		1
	.type		_ZN34_INTERNAL_7e7b6ccf_4_k_cu_0da159924cuda3std3__47nulloptE,@object
	.size		_ZN34_INTERNAL_7e7b6ccf_4_k_cu_0da159924cuda3std3__47nulloptE,(_ZN34_INTERNAL_7e7b6ccf_4_k_cu_0da159924cuda3std6ranges3__45__cpo8distanceE - _ZN34_INTERNAL_7e7b6ccf_4_k_cu_0da159924cuda3std3__47nulloptE)
_ZN34_INTERNAL_7e7b6ccf_4_k_cu_0da159924cuda3std3__47nulloptE:
	.zero		1
	.type		_ZN34_INTERNAL_7e7b6ccf_4_k_cu_0da159924cuda3std6ranges3__45__cpo8distanceE,@object
	.size		_ZN34_INTERNAL_7e7b6ccf_4_k_cu_0da159924cuda3std6ranges3__45__cpo8distanceE,(_ZN34_INTERNAL_7e7b6ccf_4_k_cu_0da159926thrust24THRUST_300001_SM_1000_NS12placeholders2_4E - _ZN34_INTERNAL_7e7b6ccf_4_k_cu_0da159924cuda3std6ranges3__45__cpo8distanceE)
_ZN34_INTERNAL_7e7b6ccf_4_k_cu_0da159924cuda3std6ranges3__45__cpo8distanceE:
	.zero		1
	.type		_ZN34_INTERNAL_7e7b6ccf_4_k_cu_0da159926thrust24THRUST_300001_SM_1000_NS12placeholders2_4E,@object
	.size		_ZN34_INTERNAL_7e7b6ccf_4_k_cu_0da159926thrust24THRUST_300001_SM_1000_NS12placeholders2_4E,(_ZN34_INTERNAL_7e7b6ccf_4_k_cu_0da159924cuda3std3__45__cpo6rbeginE - _ZN34_INTERNAL_7e7b6ccf_4_k_cu_0da159926thrust24THRUST_300001_SM_1000_NS12placeholders2_4E)
_ZN34_INTERNAL_7e7b6ccf_4_k_cu_0da159926thrust24THRUST_300001_SM_1000_NS12placeholders2_4E:
	.zero		1
	.type		_ZN34_INTERNAL_7e7b6ccf_4_k_cu_0da159924cuda3std3__45__cpo6rbeginE,@object
	.size		_ZN34_INTERNAL_7e7b6ccf_4_k_cu_0da159924cuda3std3__45__cpo6rbeginE,(_ZN34_INTERNAL_7e7b6ccf_4_k_cu_0da159924cuda3std6ranges3__45__cpo7advanceE - _ZN34_INTERNAL_7e7b6ccf_4_k_cu_0da159924cuda3std3__45__cpo6rbeginE)
_ZN34_INTERNAL_7e7b6ccf_4_k_cu_0da159924cuda3std3__45__cpo6rbeginE:
	.zero		1
	.type		_ZN34_INTERNAL_7e7b6ccf_4_k_cu_0da159924cuda3std6ranges3__45__cpo7advanceE,@object
	.size		_ZN34_INTERNAL_7e7b6ccf_4_k_cu_0da159924cuda3std6ranges3__45__cpo7advanceE,(_ZN34_INTERNAL_7e7b6ccf_4_k_cu_0da159926thrust24THRUST_300001_SM_1000_NS12placeholders3_10E - _ZN34_INTERNAL_7e7b6ccf_4_k_cu_0da159924cuda3std6ranges3__45__cpo7advanceE)
_ZN34_INTERNAL_7e7b6ccf_4_k_cu_0da159924cuda3std6ranges3__45__cpo7advanceE:
	.zero		1
	.type		_ZN34_INTERNAL_7e7b6ccf_4_k_cu_0da159926thrust24THRUST_300001_SM_1000_NS12placeholders3_10E,@object
	.size		_ZN34_INTERNAL_7e7b6ccf_4_k_cu_0da159926thrust24THRUST_300001_SM_1000_NS12placeholders3_10E,(_ZN34_INTERNAL_7e7b6ccf_4_k_cu_0da159924cuda3std3__48in_placeE - _ZN34_INTERNAL_7e7b6ccf_4_k_cu_0da159926thrust24THRUST_300001_SM_1000_NS12placeholders3_10E)
_ZN34_INTERNAL_7e7b6ccf_4_k_cu_0da159926thrust24THRUST_300001_SM_1000_NS12placeholders3_10E:
	.zero		1
	.type		_ZN34_INTERNAL_7e7b6ccf_4_k_cu_0da159924cuda3std3__48in_placeE,@object
	.size		_ZN34_INTERNAL_7e7b6ccf_4_k_cu_0da159924cuda3std3__48in_placeE,(_ZN34_INTERNAL_7e7b6ccf_4_k_cu_0da159924cuda3std6ranges3__45__cpo4sizeE - _ZN34_INTERNAL_7e7b6ccf_4_k_cu_0da159924cuda3std3__48in_placeE)
_ZN34_INTERNAL_7e7b6ccf_4_k_cu_0da159924cuda3std3__48in_placeE:
	.zero		1
	.type		_ZN34_INTERNAL_7e7b6ccf_4_k_cu_0da159924cuda3std6ranges3__45__cpo4sizeE,@object
	.size		_ZN34_INTERNAL_7e7b6ccf_4_k_cu_0da159924cuda3std6ranges3__45__cpo4sizeE,(_ZN34_INTERNAL_7e7b6ccf_4_k_cu_0da159926thrust24THRUST_300001_SM_1000_NS12placeholders2_2E - _ZN34_INTERNAL_7e7b6ccf_4_k_cu_0da159924cuda3std6ranges3__45__cpo4sizeE)
_ZN34_INTERNAL_7e7b6ccf_4_k_cu_0da159924cuda3std6ranges3__45__cpo4sizeE:
	.zero		1
	.type		_ZN34_INTERNAL_7e7b6ccf_4_k_cu_0da159926thrust24THRUST_300001_SM_1000_NS12placeholders2_2E,@object
	.size		_ZN34_INTERNAL_7e7b6ccf_4_k_cu_0da159926thrust24THRUST_300001_SM_1000_NS12placeholders2_2E,(_ZN34_INTERNAL_7e7b6ccf_4_k_cu_0da159924cuda3std3__45__cpo6cbeginE - _ZN34_INTERNAL_7e7b6ccf_4_k_cu_0da159926thrust24THRUST_300001_SM_1000_NS12placeholders2_2E)
_ZN34_INTERNAL_7e7b6ccf_4_k_cu_0da159926thrust24THRUST_300001_SM_1000_NS12placeholders2_2E:
	.zero		1
	.type		_ZN34_INTERNAL_7e7b6ccf_4_k_cu_0da159924cuda3std3__45__cpo6cbeginE,@object
	.size		_ZN34_INTERNAL_7e7b6ccf_4_k_cu_0da159924cuda3std3__45__cpo6cbeginE,(_ZN34_INTERNAL_7e7b6ccf_4_k_cu_0da159924cuda3std6ranges3__45__cpo6cbeginE - _ZN34_INTERNAL_7e7b6ccf_4_k_cu_0da159924cuda3std3__45__cpo6cbeginE)
_ZN34_INTERNAL_7e7b6ccf_4_k_cu_0da159924cuda3std3__45__cpo6cbeginE:
	.zero		1
	.type		_ZN34_INTERNAL_7e7b6ccf_4_k_cu_0da159924cuda3std6ranges3__45__cpo6cbeginE,@object
	.size		_ZN34_INTERNAL_7e7b6ccf_4_k_cu_0da159924cuda3std6ranges3__45__cpo6cbeginE,(_ZN34_INTERNAL_7e7b6ccf_4_k_cu_0da159926thrust24THRUST_300001_SM_1000_NS12placeholders2_6E - _ZN34_INTERNAL_7e7b6ccf_4_k_cu_0da159924cuda3std6ranges3__45__cpo6cbeginE)
_ZN34_INTERNAL_7e7b6ccf_4_k_cu_0da159924cuda3std6ranges3__45__cpo6cbeginE:
	.zero		1
	.type		_ZN34_INTERNAL_7e7b6ccf_4_k_cu_0da159926thrust24THRUST_300001_SM_1000_NS12placeholders2_6E,@object
	.size		_ZN34_INTERNAL_7e7b6ccf_4_k_cu_0da159926thrust24THRUST_300001_SM_1000_NS12placeholders2_6E,(_ZN34_INTERNAL_7e7b6ccf_4_k_cu_0da159924cuda3std3__45__cpo7crbeginE - _ZN34_INTERNAL_7e7b6ccf_4_k_cu_0da159926thrust24THRUST_300001_SM_1000_NS12placeholders2_6E)
_ZN34_INTERNAL_7e7b6ccf_4_k_cu_0da159926thrust24THRUST_300001_SM_1000_NS12placeholders2_6E:
	.zero		1
	.type		_ZN34_INTERNAL_7e7b6ccf_4_k_cu_0da159924cuda3std3__45__cpo7crbeginE,@object
	.size		_ZN34_INTERNAL_7e7b6ccf_4_k_cu_0da159924cuda3std3__45__cpo7crbeginE,(_ZN34_INTERNAL_7e7b6ccf_4_k_cu_0da159924cuda3std6ranges3__45__cpo4nextE - _ZN34_INTERNAL_7e7b6ccf_4_k_cu_0da159924cuda3std3__45__cpo7crbeginE)
_ZN34_INTERNAL_7e7b6ccf_4_k_cu_0da159924cuda3std3__45__cpo7crbeginE:
	.zero		1
	.type		_ZN34_INTERNAL_7e7b6ccf_4_k_cu_0da159924cuda3std6ranges3__45__cpo4nextE,@object
	.size		_ZN34_INTERNAL_7e7b6ccf_4_k_cu_0da159924cuda3std6ranges3__45__cpo4nextE,(_ZN34_INTERNAL_7e7b6ccf_4_k_cu_0da159924cuda3std6ranges3__45__cpo4swapE - _ZN34_INTERNAL_7e7b6ccf_4_k_cu_0da159924cuda3std6ranges3__45__cpo4nextE)
_ZN34_INTERNAL_7e7b6ccf_4_k_cu_0da159924cuda3std6ranges3__45__cpo4nextE:
	.zero		1
	.type		_ZN34_INTERNAL_7e7b6ccf_4_k_cu_0da159924cuda3std6ranges3__45__cpo4swapE,@object
	.size		_ZN34_INTERNAL_7e7b6ccf_4_k_cu_0da159924cuda3std6ranges3__45__cpo4swapE,(_ZN34_INTERNAL_7e7b6ccf_4_k_cu_0da159926thrust24THRUST_300001_SM_1000_NS8cuda_cub10par_nosyncE - _ZN34_INTERNAL_7e7b6ccf_4_k_cu_0da159924cuda3std6ranges3__45__cpo4swapE)
_ZN34_INTERNAL_7e7b6ccf_4_k_cu_0da159924cuda3std6ranges3__45__cpo4swapE:
	.zero		1
	.type		_ZN34_INTERNAL_7e7b6ccf_4_k_cu_0da159926thrust24THRUST_300001_SM_1000_NS8cuda_cub10par_nosyncE,@object
	.size		_ZN34_INTERNAL_7e7b6ccf_4_k_cu_0da159926thrust24THRUST_300001_SM_1000_NS8cuda_cub10par_nosyncE,(_ZN34_INTERNAL_7e7b6ccf_4_k_cu_0da159926thrust24THRUST_300001_SM_1000_NS3seqE - _ZN34_INTERNAL_7e7b6ccf_4_k_cu_0da159926thrust24THRUST_300001_SM_1000_NS8cuda_cub10par_nosyncE)
_ZN34_INTERNAL_7e7b6ccf_4_k_cu_0da159926thrust24THRUST_300001_SM_1000_NS8cuda_cub10par_nosyncE:
	.zero		1
	.type		_ZN34_INTERNAL_7e7b6ccf_4_k_cu_0da159926thrust24THRUST_300001_SM_1000_NS3seqE,@object
	.size		_ZN34_INTERNAL_7e7b6ccf_4_k_cu_0da159926thrust24THRUST_300001_SM_1000_NS3seqE,(_ZN34_INTERNAL_7e7b6ccf_4_k_cu_0da159924cuda3std3__420unreachable_sentinelE - _ZN34_INTERNAL_7e7b6ccf_4_k_cu_0da159926thrust24THRUST_300001_SM_1000_NS3seqE)
_ZN34_INTERNAL_7e7b6ccf_4_k_cu_0da159926thrust24THRUST_300001_SM_1000_NS3seqE:
	.zero		1
	.type		_ZN34_INTERNAL_7e7b6ccf_4_k_cu_0da159924cuda3std3__420unreachable_sentinelE,@object
	.size		_ZN34_INTERNAL_7e7b6ccf_4_k_cu_0da159924cuda3std3__420unreachable_sentinelE,(_ZN34_INTERNAL_7e7b6ccf_4_k_cu_0da159924cuda3std6ranges3__45__cpo5ssizeE - _ZN34_INTERNAL_7e7b6ccf_4_k_cu_0da159924cuda3std3__420unreachable_sentinelE)
_ZN34_INTERNAL_7e7b6ccf_4_k_cu_0da159924cuda3std3__420unreachable_sentinelE:
	.zero		1
	.type		_ZN34_INTERNAL_7e7b6ccf_4_k_cu_0da159924cuda3std6ranges3__45__cpo5ssizeE,@object
	.size		_ZN34_INTERNAL_7e7b6ccf_4_k_cu_0da159924cuda3std6ranges3__45__cpo5ssizeE,(_ZN34_INTERNAL_7e7b6ccf_4_k_cu_0da159926thrust24THRUST_300001_SM_1000_NS12placeholders2_3E - _ZN34_INTERNAL_7e7b6ccf_4_k_cu_0da159924cuda3std6ranges3__45__cpo5ssizeE)
_ZN34_INTERNAL_7e7b6ccf_4_k_cu_0da159924cuda3std6ranges3__45__cpo5ssizeE:
	.zero		1
	.type		_ZN34_INTERNAL_7e7b6ccf_4_k_cu_0da159926thrust24THRUST_300001_SM_1000_NS12placeholders2_3E,@object
	.size		_ZN34_INTERNAL_7e7b6ccf_4_k_cu_0da159926thrust24THRUST_300001_SM_1000_NS12placeholders2_3E,(_ZN34_INTERNAL_7e7b6ccf_4_k_cu_0da159924cuda3std3__45__cpo4cendE - _ZN34_INTERNAL_7e7b6ccf_4_k_cu_0da159926thrust24THRUST_300001_SM_1000_NS12placeholders2_3E)
_ZN34_INTERNAL_7e7b6ccf_4_k_cu_0da159926thrust24THRUST_300001_SM_1000_NS12placeholders2_3E:
	.zero		1
	.type		_ZN34_INTERNAL_7e7b6ccf_4_k_cu_0da159924cuda3std3__45__cpo4cendE,@object
	.size		_ZN34_INTERNAL_7e7b6ccf_4_k_cu_0da159924cuda3std3__45__cpo4cendE,(_ZN34_INTERNAL_7e7b6ccf_4_k_cu_0da159924cuda3std6ranges3__45__cpo4cendE - _ZN34_INTERNAL_7e7b6ccf_4_k_cu_0da159924cuda3std3__45__cpo4cendE)
_ZN34_INTERNAL_7e7b6ccf_4_k_cu_0da159924cuda3std3__45__cpo4cendE:
	.zero		1
	.type		_ZN34_INTERNAL_7e7b6ccf_4_k_cu_0da159924cuda3std6ranges3__45__cpo4cendE,@object
	.size		_ZN34_INTERNAL_7e7b6ccf_4_k_cu_0da159924cuda3std6ranges3__45__cpo4cendE,(_ZN34_INTERNAL_7e7b6ccf_4_k_cu_0da159926thrust24THRUST_300001_SM_1000_NS12placeholders2_7E - _ZN34_INTERNAL_7e7b6ccf_4_k_cu_0da159924cuda3std6ranges3__45__cpo4cendE)
_ZN34_INTERNAL_7e7b6ccf_4_k_cu_0da159924cuda3std6ranges3__45__cpo4cendE:
	.zero		1
	.type		_ZN34_INTERNAL_7e7b6ccf_4_k_cu_0da159926thrust24THRUST_300001_SM_1000_NS12placeholders2_7E,@object
	.size		_ZN34_INTERNAL_7e7b6ccf_4_k_cu_0da159926thrust24THRUST_300001_SM_1000_NS12placeholders2_7E,(_ZN34_INTERNAL_7e7b6ccf_4_k_cu_0da159924cuda3std3__45__cpo5crendE - _ZN34_INTERNAL_7e7b6ccf_4_k_cu_0da159926thrust24THRUST_300001_SM_1000_NS12placeholders2_7E)
_ZN34_INTERNAL_7e7b6ccf_4_k_cu_0da159926thrust24THRUST_300001_SM_1000_NS12placeholders2_7E:
	.zero		1
	.type		_ZN34_INTERNAL_7e7b6ccf_4_k_cu_0da159924cuda3std3__45__cpo5crendE,@object
	.size		_ZN34_INTERNAL_7e7b6ccf_4_k_cu_0da159924cuda3std3__45__cpo5crendE,(_ZN34_INTERNAL_7e7b6ccf_4_k_cu_0da159924cuda3std6ranges3__45__cpo4prevE - _ZN34_INTERNAL_7e7b6ccf_4_k_cu_0da159924cuda3std3__45__cpo5crendE)
_ZN34_INTERNAL_7e7b6ccf_4_k_cu_0da159924cuda3std3__45__cpo5crendE:
	.zero		1
	.type		_ZN34_INTERNAL_7e7b6ccf_4_k_cu_0da159924cuda3std6ranges3__45__cpo4prevE,@object
	.size		_ZN34_INTERNAL_7e7b6ccf_4_k_cu_0da159924cuda3std6ranges3__45__cpo4prevE,(_ZN34_INTERNAL_7e7b6ccf_4_k_cu_0da159924cuda3std6ranges3__45__cpo9iter_moveE - _ZN34_INTERNAL_7e7b6ccf_4_k_cu_0da159924cuda3std6ranges3__45__cpo4prevE)
_ZN34_INTERNAL_7e7b6ccf_4_k_cu_0da159924cuda3std6ranges3__45__cpo4prevE:
	.zero		1
	.type		_ZN34_INTERNAL_7e7b6ccf_4_k_cu_0da159924cuda3std6ranges3__45__cpo9iter_moveE,@object
	.size		_ZN34_INTERNAL_7e7b6ccf_4_k_cu_0da159924cuda3std6ranges3__45__cpo9iter_moveE,(_ZN34_INTERNAL_7e7b6ccf_4_k_cu_0da159926thrust24THRUST_300001_SM_1000_NS6system6detail10sequential3seqE - _ZN34_INTERNAL_7e7b6ccf_4_k_cu_0da159924cuda3std6ranges3__45__cpo9iter_moveE)
_ZN34_INTERNAL_7e7b6ccf_4_k_cu_0da159924cuda3std6ranges3__45__cpo9iter_moveE:
	.zero		1
	.type		_ZN34_INTERNAL_7e7b6ccf_4_k_cu_0da159926thrust24THRUST_300001_SM_1000_NS6system6detail10sequential3seqE,@object
	.size		_ZN34_INTERNAL_7e7b6ccf_4_k_cu_0da159926thrust24THRUST_300001_SM_1000_NS6system6detail10sequential3seqE,(_ZN34_INTERNAL_7e7b6ccf_4_k_cu_0da159926thrust24THRUST_300001_SM_1000_NS12placeholders2_9E - _ZN34_INTERNAL_7e7b6ccf_4_k_cu_0da159926thrust24THRUST_300001_SM_1000_NS6system6detail10sequential3seqE)
_ZN34_INTERNAL_7e7b6ccf_4_k_cu_0da159926thrust24THRUST_300001_SM_1000_NS6system6detail10sequential3seqE:
	.zero		1
	.type		_ZN34_INTERNAL_7e7b6ccf_4_k_cu_0da159926thrust24THRUST_300001_SM_1000_NS12placeholders2_9E,@object
	.size		_ZN34_INTERNAL_7e7b6ccf_4_k_cu_0da159926thrust24THRUST_300001_SM_1000_NS12placeholders2_9E,(_ZN34_INTERNAL_7e7b6ccf_4_k_cu_0da159924cuda3std3__419piecewise_constructE - _ZN34_INTERNAL_7e7b6ccf_4_k_cu_0da159926thrust24THRUST_300001_SM_1000_NS12placeholders2_9E)
_ZN34_INTERNAL_7e7b6ccf_4_k_cu_0da159926thrust24THRUST_300001_SM_1000_NS12placeholders2_9E:
	.zero		1
	.type		_ZN34_INTERNAL_7e7b6ccf_4_k_cu_0da159924cuda3std3__419piecewise_constructE,@object
	.size		_ZN34_INTERNAL_7e7b6ccf_4_k_cu_0da159924cuda3std3__419piecewise_constructE,(_ZN34_INTERNAL_7e7b6ccf_4_k_cu_0da159924cuda3std6ranges3__45__cpo5cdataE - _ZN34_INTERNAL_7e7b6ccf_4_k_cu_0da159924cuda3std3__419piecewise_constructE)
_ZN34_INTERNAL_7e7b6ccf_4_k_cu_0da159924cuda3std3__419piecewise_constructE:
	.zero		1
	.type		_ZN34_INTERNAL_7e7b6ccf_4_k_cu_0da159924cuda3std6ranges3__45__cpo5cdataE,@object
	.size		_ZN34_INTERNAL_7e7b6ccf_4_k_cu_0da159924cuda3std6ranges3__45__cpo5cdataE,(_ZN34_INTERNAL_7e7b6ccf_4_k_cu_0da159926thrust24THRUST_300001_SM_1000_NS12placeholders2_1E - _ZN34_INTERNAL_7e7b6ccf_4_k_cu_0da159924cuda3std6ranges3__45__cpo5cdataE)
_ZN34_INTERNAL_7e7b6ccf_4_k_cu_0da159924cuda3std6ranges3__45__cpo5cdataE:
	.zero		1
	.type		_ZN34_INTERNAL_7e7b6ccf_4_k_cu_0da159926thrust24THRUST_300001_SM_1000_NS12placeholders2_1E,@object
	.size		_ZN34_INTERNAL_7e7b6ccf_4_k_cu_0da159926thrust24THRUST_300001_SM_1000_NS12placeholders2_1E,(_ZN34_INTERNAL_7e7b6ccf_4_k_cu_0da159924cuda3std3__45__cpo3endE - _ZN34_INTERNAL_7e7b6ccf_4_k_cu_0da159926thrust24THRUST_300001_SM_1000_NS12placeholders2_1E)
_ZN34_INTERNAL_7e7b6ccf_4_k_cu_0da159926thrust24THRUST_300001_SM_1000_NS12placeholders2_1E:
	.zero		1
	.type		_ZN34_INTERNAL_7e7b6ccf_4_k_cu_0da159924cuda3std3__45__cpo3endE,@object
	.size		_ZN34_INTERNAL_7e7b6ccf_4_k_cu_0da159924cuda3std3__45__cpo3endE,(_ZN34_INTERNAL_7e7b6ccf_4_k_cu_0da159924cuda3std6ranges3__45__cpo3endE - _ZN34_INTERNAL_7e7b6ccf_4_k_cu_0da159924cuda3std3__45__cpo3endE)
_ZN34_INTERNAL_7e7b6ccf_4_k_cu_0da159924cuda3std3__45__cpo3endE:
	.zero		1
	.type		_ZN34_INTERNAL_7e7b6ccf_4_k_cu_0da159924cuda3std6ranges3__45__cpo3endE,@object
	.size		_ZN34_INTERNAL_7e7b6ccf_4_k_cu_0da159924cuda3std6ranges3__45__cpo3endE,(_ZN34_INTERNAL_7e7b6ccf_4_k_cu_0da159926thrust24THRUST_300001_SM_1000_NS12placeholders2_5E - _ZN34_INTERNAL_7e7b6ccf_4_k_cu_0da159924cuda3std6ranges3__45__cpo3endE)
_ZN34_INTERNAL_7e7b6ccf_4_k_cu_0da159924cuda3std6ranges3__45__cpo3endE:
	.zero		1
	.type		_ZN34_INTERNAL_7e7b6ccf_4_k_cu_0da159926thrust24THRUST_300001_SM_1000_NS12placeholders2_5E,@object
	.size		_ZN34_INTERNAL_7e7b6ccf_4_k_cu_0da159926thrust24THRUST_300001_SM_1000_NS12placeholders2_5E,(_ZN34_INTERNAL_7e7b6ccf_4_k_cu_0da159924cuda3std3__45__cpo4rendE - _ZN34_INTERNAL_7e7b6ccf_4_k_cu_0da159926thrust24THRUST_300001_SM_1000_NS12placeholders2_5E)
_ZN34_INTERNAL_7e7b6ccf_4_k_cu_0da159926thrust24THRUST_300001_SM_1000_NS12placeholders2_5E:
	.zero		1
	.type		_ZN34_INTERNAL_7e7b6ccf_4_k_cu_0da159924cuda3std3__45__cpo4rendE,@object
	.size		_ZN34_INTERNAL_7e7b6ccf_4_k_cu_0da159924cuda3std3__45__cpo4rendE,(_ZN34_INTERNAL_7e7b6ccf_4_k_cu_0da159924cuda3std6ranges3__45__cpo9iter_swapE - _ZN34_INTERNAL_7e7b6ccf_4_k_cu_0da159924cuda3std3__45__cpo4rendE)
_ZN34_INTERNAL_7e7b6ccf_4_k_cu_0da159924cuda3std3__45__cpo4rendE:
	.zero		1
	.type		_ZN34_INTERNAL_7e7b6ccf_4_k_cu_0da159924cuda3std6ranges3__45__cpo9iter_swapE,@object
	.size		_ZN34_INTERNAL_7e7b6ccf_4_k_cu_0da159924cuda3std6ranges3__45__cpo9iter_swapE,(_ZN34_INTERNAL_7e7b6ccf_4_k_cu_0da159924cuda3std3__48unexpectE - _ZN34_INTERNAL_7e7b6ccf_4_k_cu_0da159924cuda3std6ranges3__45__cpo9iter_swapE)
_ZN34_INTERNAL_7e7b6ccf_4_k_cu_0da159924cuda3std6ranges3__45__cpo9iter_swapE:
	.zero		1
	.type		_ZN34_INTERNAL_7e7b6ccf_4_k_cu_0da159924cuda3std3__48unexpectE,@object
	.size		_ZN34_INTERNAL_7e7b6ccf_4_k_cu_0da159924cuda3std3__48unexpectE,(_ZN34_INTERNAL_7e7b6ccf_4_k_cu_0da159926thrust24THRUST_300001_SM_1000_NS8cuda_cub3parE - _ZN34_INTERNAL_7e7b6ccf_4_k_cu_0da159924cuda3std3__48unexpectE)
_ZN34_INTERNAL_7e7b6ccf_4_k_cu_0da159924cuda3std3__48unexpectE:
	.zero		1
	.type		_ZN34_INTERNAL_7e7b6ccf_4_k_cu_0da159926thrust24THRUST_300001_SM_1000_NS8cuda_cub3parE,@object
	.size		_ZN34_INTERNAL_7e7b6ccf_4_k_cu_0da159926thrust24THRUST_300001_SM_1000_NS8cuda_cub3parE,(.L_29 - _ZN34_INTERNAL_7e7b6ccf_4_k_cu_0da159926thrust24THRUST_300001_SM_1000_NS8cuda_cub3parE)
_ZN34_INTERNAL_7e7b6ccf_4_k_cu_0da159926thrust24THRUST_300001_SM_1000_NS8cuda_cub3parE:
	.zero		1
.L_29:


//--------------------- .nv.constant0._ZN3cub18CUB_300001_SM_10006detail8for_each13static_kernelINS2_12policy_hub_t12policy_500_tEiN6thrust24THRUST_300001_SM_1000_NS8cuda_cub20__uninitialized_copy7functorINS7_6detail15normal_iteratorINS7_10device_ptrI3IntEEEESF_EEEEvT0_T1_ --------------------------
	.section	.nv.constant0._ZN3cub18CUB_300001_SM_10006detail8for_each13static_kernelINS2_12policy_hub_t12policy_500_tEiN6thrust24THRUST_300001_SM_1000_NS8cuda_cub20__uninitialized_copy7functorINS7_6detail15normal_iteratorINS7_10device_ptrI3IntEEEESF_EEEEvT0_T1_,"a",@progbits
	.sectionflags	@""
	.align	4
.nv.constant0._ZN3cub18CUB_300001_SM_10006detail8for_each13static_kernelINS2_12policy_hub_t12policy_500_tEiN6thrust24THRUST_300001_SM_1000_NS8cuda_cub20__uninitialized_copy7functorINS7_6detail15normal_iteratorINS7_10device_ptrI3IntEEEESF_EEEEvT0_T1_:
	.zero		920


//--------------------- .nv.constant0._ZN3cub18CUB_300001_SM_10006detail8for_each13static_kernelINS2_12policy_hub_t12policy_500_tEmN6thrust24THRUST_300001_SM_1000_NS8cuda_cub20__uninitialized_fill7functorINS7_10device_ptrI3IntEESC_EEEEvT0_T1_ --------------------------
	.section	.nv.constant0._ZN3cub18CUB_300001_SM_10006detail8for_each13static_kernelINS2_12policy_hub_t12policy_500_tEmN6thrust24THRUST_300001_SM_1000_NS8cuda_cub20__uninitialized_fill7functorINS7_10device_ptrI3IntEESC_EEEEvT0_T1_,"a",@progbits
	.sectionflags	@""
	.align	4
.nv.constant0._ZN3cub18CUB_300001_SM_10006detail8for_each13static_kernelINS2_12policy_hub_t12policy_500_tEmN6thrust24THRUST_300001_SM_1000_NS8cuda_cub20__uninitialized_fill7functorINS7_10device_ptrI3IntEESC_EEEEvT0_T1_:
	.zero		920


//--------------------- .nv.constant0._ZN3cub18CUB_300001_SM_10006detail11EmptyKernelIvEEvv --------------------------
	.section	.nv.constant0._ZN3cub18CUB_300001_SM_10006detail11EmptyKernelIvEEvv,"a",@progbits
	.sectionflags	@""
	.align	4
.nv.constant0._ZN3cub18CUB_300001_SM_10006detail11EmptyKernelIvEEvv:
	.zero		896


//--------------------- SYMBOLS --------------------------

	.type		.nv.reservedSmem.offset0,@object
	.size		.nv.reservedSmem.offset0,0x4
